







.version 7.6
.target sm_75
.address_size 64


.extern .func (.param .b32 func_retval0) vprintf
(
.param .b64 vprintf_param_0,
.param .b64 vprintf_param_1
)
;
.global .align 4 .u32 g_mutex;
.global .align 1 .b8 _ZN37_INTERNAL_8cb3f789_7_main_cu_07b28d9b6thrust6system6detail10sequential3seqE[1];
.global .align 1 .b8 _ZN37_INTERNAL_8cb3f789_7_main_cu_07b28d9b6thrust12placeholders2_1E[1];
.global .align 1 .b8 _ZN37_INTERNAL_8cb3f789_7_main_cu_07b28d9b6thrust12placeholders2_2E[1];
.global .align 1 .b8 _ZN37_INTERNAL_8cb3f789_7_main_cu_07b28d9b6thrust12placeholders2_3E[1];
.global .align 1 .b8 _ZN37_INTERNAL_8cb3f789_7_main_cu_07b28d9b6thrust12placeholders2_4E[1];
.global .align 1 .b8 _ZN37_INTERNAL_8cb3f789_7_main_cu_07b28d9b6thrust12placeholders2_5E[1];
.global .align 1 .b8 _ZN37_INTERNAL_8cb3f789_7_main_cu_07b28d9b6thrust12placeholders2_6E[1];
.global .align 1 .b8 _ZN37_INTERNAL_8cb3f789_7_main_cu_07b28d9b6thrust12placeholders2_7E[1];
.global .align 1 .b8 _ZN37_INTERNAL_8cb3f789_7_main_cu_07b28d9b6thrust12placeholders2_8E[1];
.global .align 1 .b8 _ZN37_INTERNAL_8cb3f789_7_main_cu_07b28d9b6thrust12placeholders2_9E[1];
.global .align 1 .b8 _ZN37_INTERNAL_8cb3f789_7_main_cu_07b28d9b6thrust12placeholders3_10E[1];
.global .align 1 .b8 $str[21] = {9, 9, 45, 45, 45, 45, 45, 45, 45, 45, 45, 45, 45, 45, 45, 45, 45, 45, 45, 10, 0};
.global .align 1 .b8 $str$1[12] = {9, 9, 37, 100, 32, 45, 62, 32, 37, 100, 10, 0};

.visible .entry _Z8print1x114ComponentSpace(
.param .align 8 .b8 _Z8print1x114ComponentSpace_param_0[32]
)
{
.local .align 8 .b8 __local_depot0[8];
.reg .b64 %SP;
.reg .b64 %SPL;
.reg .pred %p<6>;
.reg .b32 %r<37>;
.reg .b64 %rd<24>;


mov.u64 %SPL, __local_depot0;
cvta.local.u64 %SP, %SPL;
mov.u64 %rd6, 0;
ld.param.u32 %r1, [_Z8print1x114ComponentSpace_param_0];
ld.param.u64 %rd7, [_Z8print1x114ComponentSpace_param_0+24];
cvta.to.global.u64 %rd1, %rd7;
mov.u64 %rd8, $str;
cvta.global.u64 %rd9, %rd8;
{ 
	.reg .b32 temp_param_reg;
.param .b64 param0;
st.param.b64 [param0+0], %rd9;
.param .b64 param1;
st.param.b64 [param1+0], %rd6;
.param .b32 retval0;
call.uni (retval0), 
vprintf, 
(
param0, 
param1
);
ld.param.b32 %r14, [retval0+0];
} 
	setp.eq.s32 %p1, %r1, 0;
@%p1 bra $L__BB0_7;

add.u64 %rd10, %SP, 0;
add.u64 %rd2, %SPL, 0;
and.b32 %r36, %r1, 3;
add.s32 %r16, %r1, -1;
setp.lt.u32 %p2, %r16, 3;
mov.u32 %r34, 0;
@%p2 bra $L__BB0_4;

sub.s32 %r33, %r1, %r36;
mov.u64 %rd13, $str$1;
cvta.global.u64 %rd14, %rd13;

$L__BB0_3:
mul.wide.u32 %rd11, %r34, 4;
add.s64 %rd12, %rd1, %rd11;
ld.global.u32 %r18, [%rd12];
st.local.v2.u32 [%rd2], {%r34, %r18};
{ 
	.reg .b32 temp_param_reg;
.param .b64 param0;
st.param.b64 [param0+0], %rd14;
.param .b64 param1;
st.param.b64 [param1+0], %rd10;
.param .b32 retval0;
call.uni (retval0), 
vprintf, 
(
param0, 
param1
);
ld.param.b32 %r19, [retval0+0];
} 
	ld.global.u32 %r20, [%rd12+4];
add.s32 %r21, %r34, 1;
st.local.v2.u32 [%rd2], {%r21, %r20};
{ 
	.reg .b32 temp_param_reg;
.param .b64 param0;
st.param.b64 [param0+0], %rd14;
.param .b64 param1;
st.param.b64 [param1+0], %rd10;
.param .b32 retval0;
call.uni (retval0), 
vprintf, 
(
param0, 
param1
);
ld.param.b32 %r22, [retval0+0];
} 
	ld.global.u32 %r23, [%rd12+8];
add.s32 %r24, %r34, 2;
st.local.v2.u32 [%rd2], {%r24, %r23};
{ 
	.reg .b32 temp_param_reg;
.param .b64 param0;
st.param.b64 [param0+0], %rd14;
.param .b64 param1;
st.param.b64 [param1+0], %rd10;
.param .b32 retval0;
call.uni (retval0), 
vprintf, 
(
param0, 
param1
);
ld.param.b32 %r25, [retval0+0];
} 
	ld.global.u32 %r26, [%rd12+12];
add.s32 %r27, %r34, 3;
st.local.v2.u32 [%rd2], {%r27, %r26};
{ 
	.reg .b32 temp_param_reg;
.param .b64 param0;
st.param.b64 [param0+0], %rd14;
.param .b64 param1;
st.param.b64 [param1+0], %rd10;
.param .b32 retval0;
call.uni (retval0), 
vprintf, 
(
param0, 
param1
);
ld.param.b32 %r28, [retval0+0];
} 
	add.s32 %r34, %r34, 4;
add.s32 %r33, %r33, -4;
setp.ne.s32 %p3, %r33, 0;
@%p3 bra $L__BB0_3;

$L__BB0_4:
setp.eq.s32 %p4, %r36, 0;
@%p4 bra $L__BB0_7;

mul.wide.u32 %rd16, %r34, 4;
add.s64 %rd23, %rd1, %rd16;
mov.u64 %rd17, $str$1;
cvta.global.u64 %rd18, %rd17;

$L__BB0_6:
.pragma "nounroll";
ld.global.u32 %r29, [%rd23];
st.local.v2.u32 [%rd2], {%r34, %r29};
{ 
	.reg .b32 temp_param_reg;
.param .b64 param0;
st.param.b64 [param0+0], %rd18;
.param .b64 param1;
st.param.b64 [param1+0], %rd10;
.param .b32 retval0;
call.uni (retval0), 
vprintf, 
(
param0, 
param1
);
ld.param.b32 %r30, [retval0+0];
} 
	add.s32 %r34, %r34, 1;
add.s64 %rd23, %rd23, 4;
add.s32 %r36, %r36, -1;
setp.ne.s32 %p5, %r36, 0;
@%p5 bra $L__BB0_6;

$L__BB0_7:
{ 
	.reg .b32 temp_param_reg;
.param .b64 param0;
st.param.b64 [param0+0], %rd9;
.param .b64 param1;
st.param.b64 [param1+0], %rd6;
.param .b32 retval0;
call.uni (retval0), 
vprintf, 
(
param0, 
param1
);
ld.param.b32 %r31, [retval0+0];
} 
	ret;

}

.visible .entry _Z7dinitcsjPjS_(
.param .u32 _Z7dinitcsjPjS__param_0,
.param .u64 _Z7dinitcsjPjS__param_1,
.param .u64 _Z7dinitcsjPjS__param_2
)
{
.reg .pred %p<2>;
.reg .b32 %r<7>;
.reg .b64 %rd<8>;


ld.param.u32 %r2, [_Z7dinitcsjPjS__param_0];
ld.param.u64 %rd1, [_Z7dinitcsjPjS__param_1];
ld.param.u64 %rd2, [_Z7dinitcsjPjS__param_2];
mov.u32 %r3, %ctaid.x;
mov.u32 %r4, %ntid.x;
mov.u32 %r5, %tid.x;
mad.lo.s32 %r1, %r3, %r4, %r5;
setp.ge.u32 %p1, %r1, %r2;
@%p1 bra $L__BB1_2;

cvta.to.global.u64 %rd3, %rd1;
mul.wide.u32 %rd4, %r1, 4;
add.s64 %rd5, %rd3, %rd4;
mov.u32 %r6, 1;
st.global.u32 [%rd5], %r6;
cvta.to.global.u64 %rd6, %rd2;
add.s64 %rd7, %rd6, %rd4;
st.global.u32 [%rd7], %r1;

$L__BB1_2:
ret;

}

.visible .entry _Z5dinitiPjS_S_PbS_(
.param .u32 _Z5dinitiPjS_S_PbS__param_0,
.param .u64 _Z5dinitiPjS_S_PbS__param_1,
.param .u64 _Z5dinitiPjS_S_PbS__param_2,
.param .u64 _Z5dinitiPjS_S_PbS__param_3,
.param .u64 _Z5dinitiPjS_S_PbS__param_4,
.param .u64 _Z5dinitiPjS_S_PbS__param_5
)
{
.reg .pred %p<2>;
.reg .b16 %rs<2>;
.reg .b32 %r<7>;
.reg .b64 %rd<18>;


ld.param.u32 %r2, [_Z5dinitiPjS_S_PbS__param_0];
ld.param.u64 %rd1, [_Z5dinitiPjS_S_PbS__param_1];
ld.param.u64 %rd2, [_Z5dinitiPjS_S_PbS__param_2];
ld.param.u64 %rd3, [_Z5dinitiPjS_S_PbS__param_3];
ld.param.u64 %rd4, [_Z5dinitiPjS_S_PbS__param_4];
ld.param.u64 %rd5, [_Z5dinitiPjS_S_PbS__param_5];
mov.u32 %r3, %ctaid.x;
mov.u32 %r4, %ntid.x;
mov.u32 %r5, %tid.x;
mad.lo.s32 %r1, %r3, %r4, %r5;
setp.ge.u32 %p1, %r1, %r2;
@%p1 bra $L__BB2_2;

cvta.to.global.u64 %rd6, %rd1;
cvt.u64.u32 %rd7, %r1;
mul.wide.u32 %rd8, %r1, 4;
add.s64 %rd9, %rd6, %rd8;
mov.u32 %r6, 1000000000;
st.global.u32 [%rd9], %r6;
cvta.to.global.u64 %rd10, %rd2;
add.s64 %rd11, %rd10, %rd8;
st.global.u32 [%rd11], %r6;
cvta.to.global.u64 %rd12, %rd3;
add.s64 %rd13, %rd12, %rd8;
st.global.u32 [%rd13], %r1;
cvta.to.global.u64 %rd14, %rd5;
add.s64 %rd15, %rd14, %rd8;
st.global.u32 [%rd15], %r2;
cvta.to.global.u64 %rd16, %rd4;
add.s64 %rd17, %rd16, %rd7;
mov.u16 %rs1, 0;
st.global.u8 [%rd17], %rs1;

$L__BB2_2:
ret;

}

.visible .entry _Z11dfindeleminiPiS_S_Pj14ComponentSpaceS0_S0_S0_(
.param .u32 _Z11dfindeleminiPiS_S_Pj14ComponentSpaceS0_S0_S0__param_0,
.param .u64 _Z11dfindeleminiPiS_S_Pj14ComponentSpaceS0_S0_S0__param_1,
.param .u64 _Z11dfindeleminiPiS_S_Pj14ComponentSpaceS0_S0_S0__param_2,
.param .u64 _Z11dfindeleminiPiS_S_Pj14ComponentSpaceS0_S0_S0__param_3,
.param .u64 _Z11dfindeleminiPiS_S_Pj14ComponentSpaceS0_S0_S0__param_4,
.param .align 8 .b8 _Z11dfindeleminiPiS_S_Pj14ComponentSpaceS0_S0_S0__param_5[32],
.param .u64 _Z11dfindeleminiPiS_S_Pj14ComponentSpaceS0_S0_S0__param_6,
.param .u64 _Z11dfindeleminiPiS_S_Pj14ComponentSpaceS0_S0_S0__param_7,
.param .u64 _Z11dfindeleminiPiS_S_Pj14ComponentSpaceS0_S0_S0__param_8
)
{
.reg .pred %p<13>;
.reg .b32 %r<42>;
.reg .b64 %rd<49>;


ld.param.u32 %r38, [_Z11dfindeleminiPiS_S_Pj14ComponentSpaceS0_S0_S0__param_0];
ld.param.u64 %rd15, [_Z11dfindeleminiPiS_S_Pj14ComponentSpaceS0_S0_S0__param_1];
ld.param.u64 %rd16, [_Z11dfindeleminiPiS_S_Pj14ComponentSpaceS0_S0_S0__param_2];
ld.param.u64 %rd17, [_Z11dfindeleminiPiS_S_Pj14ComponentSpaceS0_S0_S0__param_3];
ld.param.u64 %rd18, [_Z11dfindeleminiPiS_S_Pj14ComponentSpaceS0_S0_S0__param_6];
ld.param.u64 %rd19, [_Z11dfindeleminiPiS_S_Pj14ComponentSpaceS0_S0_S0__param_7];
ld.param.u64 %rd20, [_Z11dfindeleminiPiS_S_Pj14ComponentSpaceS0_S0_S0__param_8];
ld.param.u64 %rd21, [_Z11dfindeleminiPiS_S_Pj14ComponentSpaceS0_S0_S0__param_5+24];
cvta.to.global.u64 %rd1, %rd21;
mov.u32 %r21, %ntid.x;
mov.u32 %r22, %ctaid.x;
mov.u32 %r23, %tid.x;
mad.lo.s32 %r33, %r22, %r21, %r23;
setp.ge.u32 %p1, %r33, %r38;
@%p1 bra $L__BB3_14;

cvt.u64.u32 %rd2, %r33;
mul.wide.u32 %rd22, %r33, 4;
add.s64 %rd3, %rd1, %rd22;
atom.global.cas.b32 %r24, [%rd3], %r33, %r33;
setp.eq.s32 %p2, %r24, %r33;
mov.u64 %rd47, %rd2;
@%p2 bra $L__BB3_4;

mov.u64 %rd47, %rd2;

$L__BB3_3:
shl.b64 %rd23, %rd47, 2;
add.s64 %rd24, %rd1, %rd23;
ld.global.u32 %r33, [%rd24];
cvt.u64.u32 %rd47, %r33;
mul.wide.u32 %rd25, %r33, 4;
add.s64 %rd26, %rd1, %rd25;
atom.global.cas.b32 %r25, [%rd26], %r33, %r33;
setp.ne.s32 %p3, %r25, %r33;
@%p3 bra $L__BB3_3;

$L__BB3_4:
st.global.u32 [%rd3], %r33;
cvta.to.global.u64 %rd27, %rd15;
shl.b64 %rd28, %rd2, 2;
add.s64 %rd29, %rd27, %rd28;
ld.global.u32 %r4, [%rd29+4];
ld.global.u32 %r34, [%rd29];
setp.ge.u32 %p4, %r34, %r4;
mov.u32 %r39, 1000000000;
@%p4 bra $L__BB3_12;

cvta.to.global.u64 %rd7, %rd17;
cvta.to.global.u64 %rd8, %rd16;

$L__BB3_6:
cvt.u64.u32 %rd9, %r34;
mul.wide.u32 %rd30, %r34, 4;
add.s64 %rd31, %rd7, %rd30;
ld.global.u32 %r9, [%rd31];
setp.ge.u32 %p5, %r9, %r39;
@%p5 bra $L__BB3_11;

shl.b64 %rd32, %rd9, 2;
add.s64 %rd33, %rd8, %rd32;
ld.global.u32 %r37, [%rd33];
cvt.u64.u32 %rd48, %r37;
mul.wide.u32 %rd34, %r37, 4;
add.s64 %rd11, %rd1, %rd34;
atom.global.cas.b32 %r28, [%rd11], %r37, %r37;
setp.eq.s32 %p6, %r28, %r37;
@%p6 bra $L__BB3_10;

$L__BB3_9:
shl.b64 %rd35, %rd48, 2;
add.s64 %rd36, %rd1, %rd35;
ld.global.u32 %r37, [%rd36];
cvt.u64.u32 %rd48, %r37;
mul.wide.u32 %rd37, %r37, 4;
add.s64 %rd38, %rd1, %rd37;
atom.global.cas.b32 %r29, [%rd38], %r37, %r37;
setp.ne.s32 %p7, %r29, %r37;
@%p7 bra $L__BB3_9;

$L__BB3_10:
st.global.u32 [%rd11], %r37;
setp.ne.s32 %p8, %r33, %r37;
selp.b32 %r38, %r37, %r38, %p8;
selp.b32 %r39, %r9, %r39, %p8;

$L__BB3_11:
cvt.u32.u64 %r30, %rd9;
add.s32 %r34, %r30, 1;
setp.lt.u32 %p9, %r34, %r4;
@%p9 bra $L__BB3_6;

$L__BB3_12:
cvta.to.global.u64 %rd39, %rd18;
add.s64 %rd41, %rd39, %rd28;
st.global.u32 [%rd41], %r39;
cvta.to.global.u64 %rd42, %rd20;
add.s64 %rd43, %rd42, %rd28;
st.global.u32 [%rd43], %r38;
cvta.to.global.u64 %rd44, %rd19;
shl.b64 %rd45, %rd47, 2;
add.s64 %rd14, %rd44, %rd45;
ld.global.u32 %r31, [%rd14];
setp.ge.u32 %p10, %r39, %r31;
setp.eq.s32 %p11, %r33, %r38;
or.pred %p12, %p11, %p10;
@%p12 bra $L__BB3_14;

atom.global.min.u32 %r32, [%rd14], %r39;

$L__BB3_14:
ret;

}

.visible .entry _Z12dfindelemin2iPiS_S_14ComponentSpacePjS1_S1_S1_(
.param .u32 _Z12dfindelemin2iPiS_S_14ComponentSpacePjS1_S1_S1__param_0,
.param .u64 _Z12dfindelemin2iPiS_S_14ComponentSpacePjS1_S1_S1__param_1,
.param .u64 _Z12dfindelemin2iPiS_S_14ComponentSpacePjS1_S1_S1__param_2,
.param .u64 _Z12dfindelemin2iPiS_S_14ComponentSpacePjS1_S1_S1__param_3,
.param .align 8 .b8 _Z12dfindelemin2iPiS_S_14ComponentSpacePjS1_S1_S1__param_4[32],
.param .u64 _Z12dfindelemin2iPiS_S_14ComponentSpacePjS1_S1_S1__param_5,
.param .u64 _Z12dfindelemin2iPiS_S_14ComponentSpacePjS1_S1_S1__param_6,
.param .u64 _Z12dfindelemin2iPiS_S_14ComponentSpacePjS1_S1_S1__param_7,
.param .u64 _Z12dfindelemin2iPiS_S_14ComponentSpacePjS1_S1_S1__param_8
)
{
.reg .pred %p<14>;
.reg .b32 %r<32>;
.reg .b64 %rd<54>;


ld.param.u32 %r14, [_Z12dfindelemin2iPiS_S_14ComponentSpacePjS1_S1_S1__param_0];
ld.param.u64 %rd17, [_Z12dfindelemin2iPiS_S_14ComponentSpacePjS1_S1_S1__param_1];
ld.param.u64 %rd18, [_Z12dfindelemin2iPiS_S_14ComponentSpacePjS1_S1_S1__param_2];
ld.param.u64 %rd19, [_Z12dfindelemin2iPiS_S_14ComponentSpacePjS1_S1_S1__param_3];
ld.param.u64 %rd20, [_Z12dfindelemin2iPiS_S_14ComponentSpacePjS1_S1_S1__param_5];
ld.param.u64 %rd21, [_Z12dfindelemin2iPiS_S_14ComponentSpacePjS1_S1_S1__param_6];
ld.param.u64 %rd22, [_Z12dfindelemin2iPiS_S_14ComponentSpacePjS1_S1_S1__param_7];
ld.param.u64 %rd23, [_Z12dfindelemin2iPiS_S_14ComponentSpacePjS1_S1_S1__param_8];
ld.param.u64 %rd24, [_Z12dfindelemin2iPiS_S_14ComponentSpacePjS1_S1_S1__param_4+24];
cvta.to.global.u64 %rd1, %rd24;
mov.u32 %r15, %ntid.x;
mov.u32 %r16, %ctaid.x;
mov.u32 %r17, %tid.x;
mad.lo.s32 %r1, %r16, %r15, %r17;
setp.ge.u32 %p1, %r1, %r14;
@%p1 bra $L__BB4_16;

cvt.u64.u32 %rd2, %r1;
mul.wide.u32 %rd25, %r1, 4;
add.s64 %rd3, %rd1, %rd25;
atom.global.cas.b32 %r18, [%rd3], %r1, %r1;
setp.eq.s32 %p2, %r18, %r1;
mov.u32 %r28, %r1;
mov.u64 %rd52, %rd2;
@%p2 bra $L__BB4_4;

mov.u64 %rd52, %rd2;

$L__BB4_3:
shl.b64 %rd26, %rd52, 2;
add.s64 %rd27, %rd1, %rd26;
ld.global.u32 %r28, [%rd27];
cvt.u64.u32 %rd52, %r28;
mul.wide.u32 %rd28, %r28, 4;
add.s64 %rd29, %rd1, %rd28;
atom.global.cas.b32 %r19, [%rd29], %r28, %r28;
setp.ne.s32 %p3, %r19, %r28;
@%p3 bra $L__BB4_3;

$L__BB4_4:
st.global.u32 [%rd3], %r28;
cvta.to.global.u64 %rd30, %rd21;
shl.b64 %rd31, %rd52, 2;
add.s64 %rd32, %rd30, %rd31;
ld.global.u32 %r20, [%rd32];
cvta.to.global.u64 %rd33, %rd20;
shl.b64 %rd34, %rd2, 2;
add.s64 %rd7, %rd33, %rd34;
ld.global.u32 %r29, [%rd7];
setp.ne.s32 %p4, %r29, %r20;
@%p4 bra $L__BB4_16;

cvta.to.global.u64 %rd35, %rd22;
add.s64 %rd8, %rd35, %rd34;
ld.global.u32 %r21, [%rd8];
setp.eq.s32 %p5, %r28, %r21;
setp.eq.s32 %p6, %r21, %r14;
or.pred %p7, %p5, %p6;
@%p7 bra $L__BB4_16;

cvta.to.global.u64 %rd37, %rd17;
add.s64 %rd39, %rd37, %rd34;
ld.global.u32 %r5, [%rd39+4];
ld.global.u32 %r30, [%rd39];
setp.ge.u32 %p8, %r30, %r5;
@%p8 bra $L__BB4_16;

cvta.to.global.u64 %rd40, %rd23;
add.s64 %rd9, %rd40, %rd31;
cvta.to.global.u64 %rd10, %rd19;
cvta.to.global.u64 %rd11, %rd18;
bra.uni $L__BB4_8;

$L__BB4_15:
ld.global.u32 %r29, [%rd7];

$L__BB4_8:
cvt.u64.u32 %rd12, %r30;
mul.wide.u32 %rd42, %r30, 4;
add.s64 %rd43, %rd10, %rd42;
ld.global.u32 %r22, [%rd43];
setp.ne.s32 %p9, %r22, %r29;
@%p9 bra $L__BB4_14;

shl.b64 %rd44, %rd12, 2;
add.s64 %rd45, %rd11, %rd44;
ld.global.u32 %r31, [%rd45];
cvt.u64.u32 %rd53, %r31;
mul.wide.u32 %rd46, %r31, 4;
add.s64 %rd14, %rd1, %rd46;
atom.global.cas.b32 %r23, [%rd14], %r31, %r31;
setp.eq.s32 %p10, %r23, %r31;
@%p10 bra $L__BB4_12;

$L__BB4_11:
shl.b64 %rd47, %rd53, 2;
add.s64 %rd48, %rd1, %rd47;
ld.global.u32 %r31, [%rd48];
cvt.u64.u32 %rd53, %r31;
mul.wide.u32 %rd49, %r31, 4;
add.s64 %rd50, %rd1, %rd49;
atom.global.cas.b32 %r24, [%rd50], %r31, %r31;
setp.ne.s32 %p11, %r24, %r31;
@%p11 bra $L__BB4_11;

$L__BB4_12:
st.global.u32 [%rd14], %r31;
ld.global.u32 %r25, [%rd8];
setp.ne.s32 %p12, %r31, %r25;
@%p12 bra $L__BB4_14;

atom.global.cas.b32 %r26, [%rd9], %r14, %r1;

$L__BB4_14:
cvt.u32.u64 %r27, %rd12;
add.s32 %r30, %r27, 1;
setp.ge.u32 %p13, %r30, %r5;
@%p13 bra $L__BB4_16;
bra.uni $L__BB4_15;

$L__BB4_16:
ret;

}

.visible .entry _Z15verify_min_elemiPiS_S_14ComponentSpacePjS1_PbS1_(
.param .u32 _Z15verify_min_elemiPiS_S_14ComponentSpacePjS1_PbS1__param_0,
.param .u64 _Z15verify_min_elemiPiS_S_14ComponentSpacePjS1_PbS1__param_1,
.param .u64 _Z15verify_min_elemiPiS_S_14ComponentSpacePjS1_PbS1__param_2,
.param .u64 _Z15verify_min_elemiPiS_S_14ComponentSpacePjS1_PbS1__param_3,
.param .align 8 .b8 _Z15verify_min_elemiPiS_S_14ComponentSpacePjS1_PbS1__param_4[32],
.param .u64 _Z15verify_min_elemiPiS_S_14ComponentSpacePjS1_PbS1__param_5,
.param .u64 _Z15verify_min_elemiPiS_S_14ComponentSpacePjS1_PbS1__param_6,
.param .u64 _Z15verify_min_elemiPiS_S_14ComponentSpacePjS1_PbS1__param_7,
.param .u64 _Z15verify_min_elemiPiS_S_14ComponentSpacePjS1_PbS1__param_8
)
{
.reg .pred %p<13>;
.reg .b16 %rs<2>;
.reg .b32 %r<25>;
.reg .b64 %rd<47>;


ld.param.u32 %r10, [_Z15verify_min_elemiPiS_S_14ComponentSpacePjS1_PbS1__param_0];
ld.param.u64 %rd13, [_Z15verify_min_elemiPiS_S_14ComponentSpacePjS1_PbS1__param_1];
ld.param.u64 %rd14, [_Z15verify_min_elemiPiS_S_14ComponentSpacePjS1_PbS1__param_2];
ld.param.u64 %rd15, [_Z15verify_min_elemiPiS_S_14ComponentSpacePjS1_PbS1__param_3];
ld.param.u64 %rd16, [_Z15verify_min_elemiPiS_S_14ComponentSpacePjS1_PbS1__param_5];
ld.param.u64 %rd17, [_Z15verify_min_elemiPiS_S_14ComponentSpacePjS1_PbS1__param_6];
ld.param.u64 %rd18, [_Z15verify_min_elemiPiS_S_14ComponentSpacePjS1_PbS1__param_7];
ld.param.u64 %rd19, [_Z15verify_min_elemiPiS_S_14ComponentSpacePjS1_PbS1__param_8];
ld.param.u64 %rd20, [_Z15verify_min_elemiPiS_S_14ComponentSpacePjS1_PbS1__param_4+24];
cvta.to.global.u64 %rd1, %rd20;
mov.u32 %r11, %ntid.x;
mov.u32 %r12, %ctaid.x;
mov.u32 %r13, %tid.x;
mad.lo.s32 %r1, %r12, %r11, %r13;
setp.ge.u32 %p1, %r1, %r10;
@%p1 bra $L__BB5_13;

cvt.u64.u32 %rd2, %r1;
mul.wide.u32 %rd21, %r1, 4;
add.s64 %rd22, %rd1, %rd21;
atom.global.cas.b32 %r14, [%rd22], %r1, %r1;
setp.ne.s32 %p2, %r14, %r1;
@%p2 bra $L__BB5_13;

cvta.to.global.u64 %rd23, %rd19;
shl.b64 %rd24, %rd2, 2;
add.s64 %rd25, %rd23, %rd24;
ld.global.u32 %r15, [%rd25];
cvt.u64.u32 %rd3, %r15;
setp.eq.s32 %p3, %r15, %r10;
@%p3 bra $L__BB5_13;

cvta.to.global.u64 %rd26, %rd16;
add.s64 %rd28, %rd26, %rd24;
ld.global.u32 %r2, [%rd28];
setp.eq.s32 %p4, %r2, 1000000000;
@%p4 bra $L__BB5_13;

cvta.to.global.u64 %rd29, %rd13;
cvt.u32.u64 %r16, %rd3;
add.s32 %r17, %r16, 1;
mul.wide.u32 %rd30, %r17, 4;
add.s64 %rd31, %rd29, %rd30;
ld.global.u32 %r3, [%rd31];
shl.b64 %rd32, %rd3, 2;
add.s64 %rd33, %rd29, %rd32;
ld.global.u32 %r23, [%rd33];
setp.ge.u32 %p5, %r23, %r3;
@%p5 bra $L__BB5_13;

cvta.to.global.u64 %rd34, %rd17;
add.s64 %rd4, %rd34, %rd32;
cvta.to.global.u64 %rd5, %rd15;
cvta.to.global.u64 %rd6, %rd14;
cvta.to.global.u64 %rd7, %rd18;

$L__BB5_6:
cvt.u64.u32 %rd8, %r23;
mul.wide.u32 %rd36, %r23, 4;
add.s64 %rd37, %rd5, %rd36;
ld.global.u32 %r18, [%rd37];
setp.ne.s32 %p6, %r18, %r2;
@%p6 bra $L__BB5_11;

shl.b64 %rd38, %rd8, 2;
add.s64 %rd39, %rd6, %rd38;
ld.global.u32 %r24, [%rd39];
cvt.u64.u32 %rd46, %r24;
mul.wide.u32 %rd40, %r24, 4;
add.s64 %rd10, %rd1, %rd40;
atom.global.cas.b32 %r19, [%rd10], %r24, %r24;
setp.eq.s32 %p7, %r19, %r24;
@%p7 bra $L__BB5_10;

$L__BB5_9:
shl.b64 %rd41, %rd46, 2;
add.s64 %rd42, %rd1, %rd41;
ld.global.u32 %r24, [%rd42];
cvt.u64.u32 %rd46, %r24;
mul.wide.u32 %rd43, %r24, 4;
add.s64 %rd44, %rd1, %rd43;
atom.global.cas.b32 %r20, [%rd44], %r24, %r24;
setp.ne.s32 %p8, %r20, %r24;
@%p8 bra $L__BB5_9;

$L__BB5_10:
st.global.u32 [%rd10], %r24;
ld.global.u32 %r21, [%rd4];
setp.eq.s32 %p9, %r24, %r21;
setp.ne.s32 %p10, %r24, %r1;
and.pred %p11, %p10, %p9;
@%p11 bra $L__BB5_12;

$L__BB5_11:
cvt.u32.u64 %r22, %rd8;
add.s32 %r23, %r22, 1;
setp.lt.u32 %p12, %r23, %r3;
@%p12 bra $L__BB5_6;
bra.uni $L__BB5_13;

$L__BB5_12:
add.s64 %rd45, %rd7, %rd3;
mov.u16 %rs1, 1;
st.global.u8 [%rd45], %rs1;

$L__BB5_13:
ret;

}

.visible .entry _Z15dfindcompmintwoiPj14ComponentSpaceS_S_S_Pb13GlobalBarrierS1_S_(
.param .u32 _Z15dfindcompmintwoiPj14ComponentSpaceS_S_S_Pb13GlobalBarrierS1_S__param_0,
.param .u64 _Z15dfindcompmintwoiPj14ComponentSpaceS_S_S_Pb13GlobalBarrierS1_S__param_1,
.param .align 8 .b8 _Z15dfindcompmintwoiPj14ComponentSpaceS_S_S_Pb13GlobalBarrierS1_S__param_2[32],
.param .u64 _Z15dfindcompmintwoiPj14ComponentSpaceS_S_S_Pb13GlobalBarrierS1_S__param_3,
.param .u64 _Z15dfindcompmintwoiPj14ComponentSpaceS_S_S_Pb13GlobalBarrierS1_S__param_4,
.param .u64 _Z15dfindcompmintwoiPj14ComponentSpaceS_S_S_Pb13GlobalBarrierS1_S__param_5,
.param .u64 _Z15dfindcompmintwoiPj14ComponentSpaceS_S_S_Pb13GlobalBarrierS1_S__param_6,
.param .align 8 .b8 _Z15dfindcompmintwoiPj14ComponentSpaceS_S_S_Pb13GlobalBarrierS1_S__param_7[8],
.param .u64 _Z15dfindcompmintwoiPj14ComponentSpaceS_S_S_Pb13GlobalBarrierS1_S__param_8,
.param .u64 _Z15dfindcompmintwoiPj14ComponentSpaceS_S_S_Pb13GlobalBarrierS1_S__param_9
)
{
.reg .pred %p<24>;
.reg .b16 %rs<5>;
.reg .b32 %r<58>;
.reg .b64 %rd<58>;


ld.param.u32 %r20, [_Z15dfindcompmintwoiPj14ComponentSpaceS_S_S_Pb13GlobalBarrierS1_S__param_0];
ld.param.u64 %rd21, [_Z15dfindcompmintwoiPj14ComponentSpaceS_S_S_Pb13GlobalBarrierS1_S__param_1];
ld.param.u64 %rd25, [_Z15dfindcompmintwoiPj14ComponentSpaceS_S_S_Pb13GlobalBarrierS1_S__param_3];
ld.param.u64 %rd26, [_Z15dfindcompmintwoiPj14ComponentSpaceS_S_S_Pb13GlobalBarrierS1_S__param_5];
ld.param.u64 %rd27, [_Z15dfindcompmintwoiPj14ComponentSpaceS_S_S_Pb13GlobalBarrierS1_S__param_6];
ld.param.u64 %rd28, [_Z15dfindcompmintwoiPj14ComponentSpaceS_S_S_Pb13GlobalBarrierS1_S__param_8];
ld.param.u64 %rd29, [_Z15dfindcompmintwoiPj14ComponentSpaceS_S_S_Pb13GlobalBarrierS1_S__param_9];
ld.param.u64 %rd24, [_Z15dfindcompmintwoiPj14ComponentSpaceS_S_S_Pb13GlobalBarrierS1_S__param_2+24];
ld.param.u64 %rd23, [_Z15dfindcompmintwoiPj14ComponentSpaceS_S_S_Pb13GlobalBarrierS1_S__param_2+16];
ld.param.u64 %rd22, [_Z15dfindcompmintwoiPj14ComponentSpaceS_S_S_Pb13GlobalBarrierS1_S__param_2+8];
cvta.to.global.u64 %rd1, %rd24;
mov.u32 %r22, %ntid.x;
mov.u32 %r23, %ctaid.x;
mov.u32 %r1, %tid.x;
mad.lo.s32 %r53, %r23, %r22, %r1;
mov.u32 %r3, %nctaid.x;
mul.lo.s32 %r4, %r22, %r3;
add.s32 %r24, %r4, %r20;
add.s32 %r25, %r24, -1;
rem.u32 %r26, %r25, %r4;
sub.s32 %r5, %r25, %r26;
setp.ge.u32 %p3, %r53, %r5;
@%p3 bra $L__BB6_26;

cvta.to.global.u64 %rd2, %rd23;
mov.u32 %r28, %ntid.y;
mul.lo.s32 %r6, %r1, %r28;
mov.u32 %r29, %tid.y;
neg.s32 %r7, %r29;
cvta.to.global.u64 %rd3, %rd22;
cvta.to.global.u64 %rd4, %rd27;
cvta.to.global.u64 %rd5, %rd26;
cvta.to.global.u64 %rd6, %rd25;
cvta.to.global.u64 %rd7, %rd21;
cvta.to.global.u64 %rd8, %rd29;
cvta.to.global.u64 %rd9, %rd28;
setp.ne.s32 %p10, %r6, %r7;
mov.pred %p12, 0;
mov.u16 %rs4, 0;
mov.u16 %rs3, 1;

$L__BB6_2:
cvt.u64.u32 %rd10, %r53;
add.s64 %rd11, %rd4, %rd10;
setp.ge.u32 %p4, %r53, %r20;
@%p4 bra $L__BB6_11;

ld.global.u8 %rs1, [%rd11];
setp.eq.s16 %p5, %rs1, 0;
@%p5 bra $L__BB6_11;

shl.b64 %rd30, %rd10, 2;
add.s64 %rd13, %rd1, %rd30;
atom.global.cas.b32 %r30, [%rd13], %r53, %r53;
setp.eq.s32 %p6, %r30, %r53;
mov.u32 %r56, %r53;
@%p6 bra $L__BB6_7;

mov.u64 %rd56, %rd10;

$L__BB6_6:
shl.b64 %rd31, %rd56, 2;
add.s64 %rd32, %rd1, %rd31;
ld.global.u32 %r56, [%rd32];
cvt.u64.u32 %rd56, %r56;
mul.wide.u32 %rd33, %r56, 4;
add.s64 %rd34, %rd1, %rd33;
atom.global.cas.b32 %r31, [%rd34], %r56, %r56;
setp.ne.s32 %p7, %r31, %r56;
@%p7 bra $L__BB6_6;

$L__BB6_7:
st.global.u32 [%rd13], %r56;
add.s64 %rd36, %rd5, %rd30;
ld.global.u32 %r57, [%rd36];
cvt.u64.u32 %rd57, %r57;
mul.wide.u32 %rd37, %r57, 4;
add.s64 %rd17, %rd1, %rd37;
atom.global.cas.b32 %r32, [%rd17], %r57, %r57;
setp.eq.s32 %p8, %r32, %r57;
@%p8 bra $L__BB6_10;

$L__BB6_9:
shl.b64 %rd38, %rd57, 2;
add.s64 %rd39, %rd1, %rd38;
ld.global.u32 %r57, [%rd39];
cvt.u64.u32 %rd57, %r57;
mul.wide.u32 %rd40, %r57, 4;
add.s64 %rd41, %rd1, %rd40;
atom.global.cas.b32 %r33, [%rd41], %r57, %r57;
setp.ne.s32 %p9, %r33, %r57;
@%p9 bra $L__BB6_9;

$L__BB6_10:
st.global.u32 [%rd17], %r57;

$L__BB6_11:
membar.gl;
bar.sync 0;
@%p10 bra $L__BB6_14;

mov.u64 %rd42, g_mutex;
atom.global.add.u32 %r34, [%rd42], 1;

$L__BB6_13:
ld.volatile.global.u32 %r35, [g_mutex];
rem.s32 %r36, %r35, %r3;
setp.ne.s32 %p11, %r36, 0;
@%p11 bra $L__BB6_13;

$L__BB6_14:
bar.sync 0;
mov.pred %p23, %p12;
@%p4 bra $L__BB6_16;

ld.global.u8 %rs2, [%rd11];
setp.ne.s16 %p23, %rs2, 0;

$L__BB6_16:
setp.eq.s32 %p14, %r56, %r57;
not.pred %p15, %p23;
or.pred %p16, %p14, %p15;
@%p16 bra $L__BB6_22;

mul.wide.u32 %rd43, %r56, 4;
add.s64 %rd44, %rd1, %rd43;
atom.global.cas.b32 %r37, [%rd44], %r56, %r56;
setp.ne.s32 %p17, %r37, %r56;
@%p17 bra $L__BB6_20;

mul.wide.u32 %rd45, %r57, 4;
add.s64 %rd46, %rd1, %rd45;
atom.global.cas.b32 %r38, [%rd46], %r57, %r57;
setp.ne.s32 %p18, %r38, %r57;
@%p18 bra $L__BB6_20;

max.u32 %r18, %r57, %r56;
min.u32 %r39, %r57, %r56;
cvt.u64.u32 %rd20, %r39;
mul.wide.u32 %rd47, %r39, 4;
add.s64 %rd48, %rd1, %rd47;
atom.global.cas.b32 %r40, [%rd48], %r39, %r18;
setp.eq.s32 %p19, %r40, %r39;
@%p19 bra $L__BB6_21;
bra.uni $L__BB6_20;

$L__BB6_21:
mul.wide.u32 %rd49, %r18, 4;
add.s64 %rd50, %rd2, %rd49;
shl.b64 %rd51, %rd20, 2;
add.s64 %rd52, %rd2, %rd51;
ld.global.u32 %r41, [%rd52];
atom.global.add.u32 %r42, [%rd50], %r41;
atom.global.add.u32 %r43, [%rd3], -1;
shl.b64 %rd53, %rd10, 2;
add.s64 %rd54, %rd6, %rd53;
ld.global.u32 %r44, [%rd54];
atom.global.add.u32 %r45, [%rd7], %r44;
atom.global.add.u32 %r46, [%rd8], 1;
st.global.u8 [%rd11], %rs4;
mov.u32 %r47, 1000000000;
st.global.u32 [%rd54], %r47;
bra.uni $L__BB6_22;

$L__BB6_20:
st.global.u8 [%rd9], %rs3;

$L__BB6_22:
membar.gl;
bar.sync 0;
@%p10 bra $L__BB6_25;

mov.u64 %rd55, g_mutex;
atom.global.add.u32 %r48, [%rd55], 1;

$L__BB6_24:
ld.volatile.global.u32 %r49, [g_mutex];
rem.s32 %r50, %r49, %r3;
setp.ne.s32 %p21, %r50, 0;
@%p21 bra $L__BB6_24;

$L__BB6_25:
bar.sync 0;
add.s32 %r53, %r53, %r4;
setp.lt.u32 %p22, %r53, %r5;
@%p22 bra $L__BB6_2;

$L__BB6_26:
ret;

}

.visible .entry _ZN3cub11EmptyKernelIvEEvv()
{



ret;

}



// ===== COMPILED SASS (sm_100) =====

	.target	sm_100

	.elftype	@"ET_EXEC"


//--------------------- .note.nv.tkinfo           --------------------------
	.section	.note.nv.tkinfo,"",@"SHT_NOTE"
	.sectionflags	@"SHF_NOTE_NV_TKINFO"
	.tkinfo
        /*0018*/ 	.word	0x00000002
        /*0030*/ 	.string	""
        /*0030*/ 	.string	"ptxas"
        /*0030*/ 	.string	"Cuda compilation tools, release 13.0, V13.0.88"
        /*0030*/ 	.string	"Build cuda_13.0.r13.0/compiler.36424714_0"
        /*0030*/ 	.string	"-arch sm_100 "



//--------------------- .note.nv.cuinfo           --------------------------
	.section	.note.nv.cuinfo,"",@"SHT_NOTE"
	.sectionflags	@"SHF_NOTE_NV_CUINFO"
        /*0018*/ 	.short	0x0002
        /*001a*/ 	.short	0x004b
        /*001c*/ 	.short	0x0082
	.zero		2


//--------------------- .nv.info                  --------------------------
	.section	.nv.info,"",@"SHT_CUDA_INFO"
	.align	4


	//----- nvinfo : EIATTR_REGCOUNT
	.align		4
        /*0000*/ 	.byte	0x04, 0x2f
        /*0002*/ 	.short	(.L_15 - .L_14)
	.align		4
.L_14:
        /*0004*/ 	.word	index@(_Z8print1x114ComponentSpace)
        /*0008*/ 	.word	0x0000001e


	//----- nvinfo : EIATTR_FRAME_SIZE
	.align		4
.L_15:
        /*000c*/ 	.byte	0x04, 0x11
        /*000e*/ 	.short	(.L_17 - .L_16)
	.align		4
.L_16:
        /*0010*/ 	.word	index@(_Z8print1x114ComponentSpace)
        /*0014*/ 	.word	0x00000008


	//----- nvinfo : EIATTR_REGCOUNT
	.align		4
.L_17:
        /*0018*/ 	.byte	0x04, 0x2f
        /*001a*/ 	.short	(.L_19 - .L_18)
	.align		4
.L_18:
        /*001c*/ 	.word	index@(_Z7dinitcsjPjS_)
        /*0020*/ 	.word	0x0000000c


	//----- nvinfo : EIATTR_FRAME_SIZE
	.align		4
.L_19:
        /*0024*/ 	.byte	0x04, 0x11
        /*0026*/ 	.short	(.L_21 - .L_20)
	.align		4
.L_20:
        /*0028*/ 	.word	index@(_Z7dinitcsjPjS_)
        /*002c*/ 	.word	0x00000000


	//----- nvinfo : EIATTR_REGCOUNT
	.align		4
.L_21:
        /*0030*/ 	.byte	0x04, 0x2f
        /*0032*/ 	.short	(.L_23 - .L_22)
	.align		4
.L_22:
        /*0034*/ 	.word	index@(_Z5dinitiPjS_S_PbS_)
        /*0038*/ 	.word	0x00000012


	//----- nvinfo : EIATTR_FRAME_SIZE
	.align		4
.L_23:
        /*003c*/ 	.byte	0x04, 0x11
        /*003e*/ 	.short	(.L_25 - .L_24)
	.align		4
.L_24:
        /*0040*/ 	.word	index@(_Z5dinitiPjS_S_PbS_)
        /*0044*/ 	.word	0x00000000


	//----- nvinfo : EIATTR_REGCOUNT
	.align		4
.L_25:
        /*0048*/ 	.byte	0x04, 0x2f
        /*004a*/ 	.short	(.L_27 - .L_26)
	.align		4
.L_26:
        /*004c*/ 	.word	index@(_Z11dfindeleminiPiS_S_Pj14ComponentSpaceS0_S0_S0_)
        /*0050*/ 	.word	0x00000018


	//----- nvinfo : EIATTR_FRAME_SIZE
	.align		4
.L_27:
        /*0054*/ 	.byte	0x04, 0x11
        /*0056*/ 	.short	(.L_29 - .L_28)
	.align		4
.L_28:
        /*0058*/ 	.word	index@(_Z11dfindeleminiPiS_S_Pj14ComponentSpaceS0_S0_S0_)
        /*005c*/ 	.word	0x00000000


	//----- nvinfo : EIATTR_REGCOUNT
	.align		4
.L_29:
        /*0060*/ 	.byte	0x04, 0x2f
        /*0062*/ 	.short	(.L_31 - .L_30)
	.align		4
.L_30:
        /*0064*/ 	.word	index@(_Z12dfindelemin2iPiS_S_14ComponentSpacePjS1_S1_S1_)
        /*0068*/ 	.word	0x00000018


	//----- nvinfo : EIATTR_FRAME_SIZE
	.align		4
.L_31:
        /*006c*/ 	.byte	0x04, 0x11
        /*006e*/ 	.short	(.L_33 - .L_32)
	.align		4
.L_32:
        /*0070*/ 	.word	index@(_Z12dfindelemin2iPiS_S_14ComponentSpacePjS1_S1_S1_)
        /*0074*/ 	.word	0x00000000


	//----- nvinfo : EIATTR_REGCOUNT
	.align		4
.L_33:
        /*0078*/ 	.byte	0x04, 0x2f
        /*007a*/ 	.short	(.L_35 - .L_34)
	.align		4
.L_34:
        /*007c*/ 	.word	index@(_Z15verify_min_elemiPiS_S_14ComponentSpacePjS1_PbS1_)
        /*0080*/ 	.word	0x00000014


	//----- nvinfo : EIATTR_FRAME_SIZE
	.align		4
.L_35:
        /*0084*/ 	.byte	0x04, 0x11
        /*0086*/ 	.short	(.L_37 - .L_36)
	.align		4
.L_36:
        /*0088*/ 	.word	index@(_Z15verify_min_elemiPiS_S_14ComponentSpacePjS1_PbS1_)
        /*008c*/ 	.word	0x00000000


	//----- nvinfo : EIATTR_REGCOUNT
	.align		4
.L_37:
        /*0090*/ 	.byte	0x04, 0x2f
        /*0092*/ 	.short	(.L_39 - .L_38)
	.align		4
.L_38:
        /*0094*/ 	.word	index@(_Z15dfindcompmintwoiPj14ComponentSpaceS_S_S_Pb13GlobalBarrierS1_S_)
        /*0098*/ 	.word	0x00000020


	//----- nvinfo : EIATTR_FRAME_SIZE
	.align		4
.L_39:
        /*009c*/ 	.byte	0x04, 0x11
        /*009e*/ 	.short	(.L_41 - .L_40)
	.align		4
.L_40:
        /*00a0*/ 	.word	index@(_Z15dfindcompmintwoiPj14ComponentSpaceS_S_S_Pb13GlobalBarrierS1_S_)
        /*00a4*/ 	.word	0x00000000


	//----- nvinfo : EIATTR_REGCOUNT
	.align		4
.L_41:
        /*00a8*/ 	.byte	0x04, 0x2f
        /*00aa*/ 	.short	(.L_43 - .L_42)
	.align		4
.L_42:
        /*00ac*/ 	.word	index@(_ZN3cub11EmptyKernelIvEEvv)
        /*00b0*/ 	.word	0x00000004


	//----- nvinfo : EIATTR_FRAME_SIZE
	.align		4
.L_43:
        /*00b4*/ 	.byte	0x04, 0x11
        /*00b6*/ 	.short	(.L_45 - .L_44)
	.align		4
.L_44:
        /*00b8*/ 	.word	index@(_ZN3cub11EmptyKernelIvEEvv)
        /*00bc*/ 	.word	0x00000000


	//----- nvinfo : EIATTR_MIN_STACK_SIZE
	.align		4
.L_45:
        /*00c0*/ 	.byte	0x04, 0x12
        /*00c2*/ 	.short	(.L_47 - .L_46)
	.align		4
.L_46:
        /*00c4*/ 	.word	index@(_ZN3cub11EmptyKernelIvEEvv)
        /*00c8*/ 	.word	0x00000000


	//----- nvinfo : EIATTR_MIN_STACK_SIZE
	.align		4
.L_47:
        /*00cc*/ 	.byte	0x04, 0x12
        /*00ce*/ 	.short	(.L_49 - .L_48)
	.align		4
.L_48:
        /*00d0*/ 	.word	index@(_Z15dfindcompmintwoiPj14ComponentSpaceS_S_S_Pb13GlobalBarrierS1_S_)
        /*00d4*/ 	.word	0x00000000


	//----- nvinfo : EIATTR_MIN_STACK_SIZE
	.align		4
.L_49:
        /*00d8*/ 	.byte	0x04, 0x12
        /*00da*/ 	.short	(.L_51 - .L_50)
	.align		4
.L_50:
        /*00dc*/ 	.word	index@(_Z15verify_min_elemiPiS_S_14ComponentSpacePjS1_PbS1_)
        /*00e0*/ 	.word	0x00000000


	//----- nvinfo : EIATTR_MIN_STACK_SIZE
	.align		4
.L_51:
        /*00e4*/ 	.byte	0x04, 0x12
        /*00e6*/ 	.short	(.L_53 - .L_52)
	.align		4
.L_52:
        /*00e8*/ 	.word	index@(_Z12dfindelemin2iPiS_S_14ComponentSpacePjS1_S1_S1_)
        /*00ec*/ 	.word	0x00000000


	//----- nvinfo : EIATTR_MIN_STACK_SIZE
	.align		4
.L_53:
        /*00f0*/ 	.byte	0x04, 0x12
        /*00f2*/ 	.short	(.L_55 - .L_54)
	.align		4
.L_54:
        /*00f4*/ 	.word	index@(_Z11dfindeleminiPiS_S_Pj14ComponentSpaceS0_S0_S0_)
        /*00f8*/ 	.word	0x00000000


	//----- nvinfo : EIATTR_MIN_STACK_SIZE
	.align		4
.L_55:
        /*00fc*/ 	.byte	0x04, 0x12
        /*00fe*/ 	.short	(.L_57 - .L_56)
	.align		4
.L_56:
        /*0100*/ 	.word	index@(_Z5dinitiPjS_S_PbS_)
        /*0104*/ 	.word	0x00000000


	//----- nvinfo : EIATTR_MIN_STACK_SIZE
	.align		4
.L_57:
        /*0108*/ 	.byte	0x04, 0x12
        /*010a*/ 	.short	(.L_59 - .L_58)
	.align		4
.L_58:
        /*010c*/ 	.word	index@(_Z7dinitcsjPjS_)
        /*0110*/ 	.word	0x00000000


	//----- nvinfo : EIATTR_MIN_STACK_SIZE
	.align		4
.L_59:
        /*0114*/ 	.byte	0x04, 0x12
        /*0116*/ 	.short	(.L_61 - .L_60)
	.align		4
.L_60:
        /*0118*/ 	.word	index@(_Z8print1x114ComponentSpace)
        /*011c*/ 	.word	0x00000008
.L_61:


//--------------------- .nv.compat                --------------------------
	.section	.nv.compat,"",@"SHT_CUDA_COMPAT_INFO"
	.align	4
        /*0000*/ 	.byte	0x02, 0x09, 0x00, 0x00, 0x02, 0x02, 0x01, 0x00, 0x02, 0x05, 0x05, 0x00, 0x03, 0x07, 0x01, 0x01
        /*0010*/ 	.byte	0x02, 0x03, 0x00, 0x00, 0x02, 0x06, 0x01, 0x00, 0x04, 0x0b, 0x08, 0x00, 0x09, 0x00, 0x00, 0x00
        /*0020*/ 	.byte	0x00, 0x00, 0x00, 0x00


//--------------------- .nv.info._ZN3cub11EmptyKernelIvEEvv --------------------------
	.section	.nv.info._ZN3cub11EmptyKernelIvEEvv,"",@"SHT_CUDA_INFO"
	.sectionflags	@""
	.align	4


	//----- nvinfo : EIATTR_CUDA_API_VERSION
	.align		4
        /*0000*/ 	.byte	0x04, 0x37
        /*0002*/ 	.short	(.L_63 - .L_62)
.L_62:
        /*0004*/ 	.word	0x00000082


	//----- nvinfo : EIATTR_SPARSE_MMA_MASK
	.align		4
.L_63:
        /*0008*/ 	.byte	0x03, 0x50
        /*000a*/ 	.short	0x0000


	//----- nvinfo : EIATTR_MAXREG_COUNT
	.align		4
        /*000c*/ 	.byte	0x03, 0x1b
        /*000e*/ 	.short	0x00ff


	//----- nvinfo : EIATTR_MERCURY_ISA_VERSION
	.align		4
        /*0010*/ 	.byte	0x03, 0x5f
        /*0012*/ 	.short	0x0101


	//----- nvinfo : EIATTR_VRC_CTA_INIT_COUNT
	.align		4
        /*0014*/ 	.byte	0x02, 0x4a
	.zero		1
	.zero		1


	//----- nvinfo : EIATTR_EXIT_INSTR_OFFSETS
	.align		4
        /*0018*/ 	.byte	0x04, 0x1c
        /*001a*/ 	.short	(.L_65 - .L_64)


	//   ....[0]....
.L_64:
        /*001c*/ 	.word	0x00000010


	//----- nvinfo : EIATTR_SW_WAR
	.align		4
.L_65:
        /*0020*/ 	.byte	0x04, 0x36
        /*0022*/ 	.short	(.L_67 - .L_66)
.L_66:
        /*0024*/ 	.word	0x00000008
.L_67:


//--------------------- .nv.info._Z15dfindcompmintwoiPj14ComponentSpaceS_S_S_Pb13GlobalBarrierS1_S_ --------------------------
	.section	.nv.info._Z15dfindcompmintwoiPj14ComponentSpaceS_S_S_Pb13GlobalBarrierS1_S_,"",@"SHT_CUDA_INFO"
	.sectionflags	@""
	.align	4


	//----- nvinfo : EIATTR_CUDA_API_VERSION
	.align		4
        /*0000*/ 	.byte	0x04, 0x37
        /*0002*/ 	.short	(.L_69 - .L_68)
.L_68:
        /*0004*/ 	.word	0x00000082


	//----- nvinfo : EIATTR_KPARAM_INFO
	.align		4
.L_69:
        /*0008*/ 	.byte	0x04, 0x17
        /*000a*/ 	.short	(.L_71 - .L_70)
.L_70:
        /*000c*/ 	.word	0x00000000
        /*0010*/ 	.short	0x0009
        /*0012*/ 	.short	0x0060
        /*0014*/ 	.byte	0x00, 0xf0, 0x21, 0x00


	//----- nvinfo : EIATTR_KPARAM_INFO
	.align		4
.L_71:
        /*0018*/ 	.byte	0x04, 0x17
        /*001a*/ 	.short	(.L_73 - .L_72)
.L_72:
        /*001c*/ 	.word	0x00000000
        /*0020*/ 	.short	0x0008
        /*0022*/ 	.short	0x0058
        /*0024*/ 	.byte	0x00, 0xf0, 0x21, 0x00


	//----- nvinfo : EIATTR_KPARAM_INFO
	.align		4
.L_73:
        /*0028*/ 	.byte	0x04, 0x17
        /*002a*/ 	.short	(.L_75 - .L_74)
.L_74:
        /*002c*/ 	.word	0x00000000
        /*0030*/ 	.short	0x0007
        /*0032*/ 	.short	0x0050
        /*0034*/ 	.byte	0x00, 0xf0, 0x21, 0x00


	//----- nvinfo : EIATTR_KPARAM_INFO
	.align		4
.L_75:
        /*0038*/ 	.byte	0x04, 0x17
        /*003a*/ 	.short	(.L_77 - .L_76)
.L_76:
        /*003c*/ 	.word	0x00000000
        /*0040*/ 	.short	0x0006
        /*0042*/ 	.short	0x0048
        /*0044*/ 	.byte	0x00, 0xf0, 0x21, 0x00


	//----- nvinfo : EIATTR_KPARAM_INFO
	.align		4
.L_77:
        /*0048*/ 	.byte	0x04, 0x17
        /*004a*/ 	.short	(.L_79 - .L_78)
.L_78:
        /*004c*/ 	.word	0x00000000
        /*0050*/ 	.short	0x0005
        /*0052*/ 	.short	0x0040
        /*0054*/ 	.byte	0x00, 0xf0, 0x21, 0x00


	//----- nvinfo : EIATTR_KPARAM_INFO
	.align		4
.L_79:
        /*0058*/ 	.byte	0x04, 0x17
        /*005a*/ 	.short	(.L_81 - .L_80)
.L_80:
        /*005c*/ 	.word	0x00000000
        /*0060*/ 	.short	0x0004
        /*0062*/ 	.short	0x0038
        /*0064*/ 	.byte	0x00, 0xf0, 0x21, 0x00


	//----- nvinfo : EIATTR_KPARAM_INFO
	.align		4
.L_81:
        /*0068*/ 	.byte	0x04, 0x17
        /*006a*/ 	.short	(.L_83 - .L_82)
.L_82:
        /*006c*/ 	.word	0x00000000
        /*0070*/ 	.short	0x0003
        /*0072*/ 	.short	0x0030
        /*0074*/ 	.byte	0x00, 0xf0, 0x21, 0x00


	//----- nvinfo : EIATTR_KPARAM_INFO
	.align		4
.L_83:
        /*0078*/ 	.byte	0x04, 0x17
        /*007a*/ 	.short	(.L_85 - .L_84)
.L_84:
        /*007c*/ 	.word	0x00000000
        /*0080*/ 	.short	0x0002
        /*0082*/ 	.short	0x0010
        /*0084*/ 	.byte	0x00, 0xf0, 0x81, 0x00


	//----- nvinfo : EIATTR_KPARAM_INFO
	.align		4
.L_85:
        /*0088*/ 	.byte	0x04, 0x17
        /*008a*/ 	.short	(.L_87 - .L_86)
.L_86:
        /*008c*/ 	.word	0x00000000
        /*0090*/ 	.short	0x0001
        /*0092*/ 	.short	0x0008
        /*0094*/ 	.byte	0x00, 0xf0, 0x21, 0x00


	//----- nvinfo : EIATTR_KPARAM_INFO
	.align		4
.L_87:
        /*0098*/ 	.byte	0x04, 0x17
        /*009a*/ 	.short	(.L_89 - .L_88)
.L_88:
        /*009c*/ 	.word	0x00000000
        /*00a0*/ 	.short	0x0000
        /*00a2*/ 	.short	0x0000
        /*00a4*/ 	.byte	0x00, 0xf0, 0x11, 0x00


	//----- nvinfo : EIATTR_SPARSE_MMA_MASK
	.align		4
.L_89:
        /*00a8*/ 	.byte	0x03, 0x50
        /*00aa*/ 	.short	0x0000


	//----- nvinfo : EIATTR_MAXREG_COUNT
	.align		4
        /*00ac*/ 	.byte	0x03, 0x1b
        /*00ae*/ 	.short	0x00ff


	//----- nvinfo : EIATTR_NUM_BARRIERS
	.align		4
        /*00b0*/ 	.byte	0x02, 0x4c
        /*00b2*/ 	.byte	0x01
	.zero		1


	//----- nvinfo : EIATTR_MERCURY_ISA_VERSION
	.align		4
        /*00b4*/ 	.byte	0x03, 0x5f
        /*00b6*/ 	.short	0x0101


	//----- nvinfo : EIATTR_INT_WARP_WIDE_INSTR_OFFSETS
	.align		4
        /*00b8*/ 	.byte	0x04, 0x31
        /*00ba*/ 	.short	(.L_91 - .L_90)


	//   ....[0]....
.L_90:
        /*00bc*/ 	.word	0x00000700


	//   ....[1]....
        /*00c0*/ 	.word	0x00000bd0


	//   ....[2]....
        /*00c4*/ 	.word	0x00000cb0


	//   ....[3]....
        /*00c8*/ 	.word	0x00000da0


	//----- nvinfo : EIATTR_VRC_CTA_INIT_COUNT
	.align		4
.L_91:
        /*00cc*/ 	.byte	0x02, 0x4a
	.zero		1
	.zero		1


	//----- nvinfo : EIATTR_EXIT_INSTR_OFFSETS
	.align		4
        /*00d0*/ 	.byte	0x04, 0x1c
        /*00d2*/ 	.short	(.L_93 - .L_92)


	//   ....[0]....
.L_92:
        /*00d4*/ 	.word	0x000001c0


	//   ....[1]....
        /*00d8*/ 	.word	0x00001010


	//----- nvinfo : EIATTR_CRS_STACK_SIZE
	.align		4
.L_93:
        /*00dc*/ 	.byte	0x04, 0x1e
        /*00de*/ 	.short	(.L_95 - .L_94)
.L_94:
        /*00e0*/ 	.word	0x00000000


	//----- nvinfo : EIATTR_CBANK_PARAM_SIZE
	.align		4
.L_95:
        /*00e4*/ 	.byte	0x03, 0x19
        /*00e6*/ 	.short	0x0068


	//----- nvinfo : EIATTR_PARAM_CBANK
	.align		4
        /*00e8*/ 	.byte	0x04, 0x0a
        /*00ea*/ 	.short	(.L_97 - .L_96)
	.align		4
.L_96:
        /*00ec*/ 	.word	index@(.nv.constant0._Z15dfindcompmintwoiPj14ComponentSpaceS_S_S_Pb13GlobalBarrierS1_S_)
        /*00f0*/ 	.short	0x0380
        /*00f2*/ 	.short	0x0068


	//----- nvinfo : EIATTR_SW_WAR
	.align		4
.L_97:
        /*00f4*/ 	.byte	0x04, 0x36
        /*00f6*/ 	.short	(.L_99 - .L_98)
.L_98:
        /*00f8*/ 	.word	0x00000008
.L_99:


//--------------------- .nv.info._Z15verify_min_elemiPiS_S_14ComponentSpacePjS1_PbS1_ --------------------------
	.section	.nv.info._Z15verify_min_elemiPiS_S_14ComponentSpacePjS1_PbS1_,"",@"SHT_CUDA_INFO"
	.sectionflags	@""
	.align	4


	//----- nvinfo : EIATTR_CUDA_API_VERSION
	.align		4
        /*0000*/ 	.byte	0x04, 0x37
        /*0002*/ 	.short	(.L_101 - .L_100)
.L_100:
        /*0004*/ 	.word	0x00000082


	//----- nvinfo : EIATTR_KPARAM_INFO
	.align		4
.L_101:
        /*0008*/ 	.byte	0x04, 0x17
        /*000a*/ 	.short	(.L_103 - .L_102)
.L_102:
        /*000c*/ 	.word	0x00000000
        /*0010*/ 	.short	0x0008
        /*0012*/ 	.short	0x0058
        /*0014*/ 	.byte	0x00, 0xf0, 0x21, 0x00


	//----- nvinfo : EIATTR_KPARAM_INFO
	.align		4
.L_103:
        /*0018*/ 	.byte	0x04, 0x17
        /*001a*/ 	.short	(.L_105 - .L_104)
.L_104:
        /*001c*/ 	.word	0x00000000
        /*0020*/ 	.short	0x0007
        /*0022*/ 	.short	0x0050
        /*0024*/ 	.byte	0x00, 0xf0, 0x21, 0x00


	//----- nvinfo : EIATTR_KPARAM_INFO
	.align		4
.L_105:
        /*0028*/ 	.byte	0x04, 0x17
        /*002a*/ 	.short	(.L_107 - .L_106)
.L_106:
        /*002c*/ 	.word	0x00000000
        /*0030*/ 	.short	0x0006
        /*0032*/ 	.short	0x0048
        /*0034*/ 	.byte	0x00, 0xf0, 0x21, 0x00


	//----- nvinfo : EIATTR_KPARAM_INFO
	.align		4
.L_107:
        /*0038*/ 	.byte	0x04, 0x17
        /*003a*/ 	.short	(.L_109 - .L_108)
.L_108:
        /*003c*/ 	.word	0x00000000
        /*0040*/ 	.short	0x0005
        /*0042*/ 	.short	0x0040
        /*0044*/ 	.byte	0x00, 0xf0, 0x21, 0x00


	//----- nvinfo : EIATTR_KPARAM_INFO
	.align		4
.L_109:
        /*0048*/ 	.byte	0x04, 0x17
        /*004a*/ 	.short	(.L_111 - .L_110)
.L_110:
        /*004c*/ 	.word	0x00000000
        /*0050*/ 	.short	0x0004
        /*0052*/ 	.short	0x0020
        /*0054*/ 	.byte	0x00, 0xf0, 0x81, 0x00


	//----- nvinfo : EIATTR_KPARAM_INFO
	.align		4
.L_111:
        /*0058*/ 	.byte	0x04, 0x17
        /*005a*/ 	.short	(.L_113 - .L_112)
.L_112:
        /*005c*/ 	.word	0x00000000
        /*0060*/ 	.short	0x0003
        /*0062*/ 	.short	0x0018
        /*0064*/ 	.byte	0x00, 0xf0, 0x21, 0x00


	//----- nvinfo : EIATTR_KPARAM_INFO
	.align		4
.L_113:
        /*0068*/ 	.byte	0x04, 0x17
        /*006a*/ 	.short	(.L_115 - .L_114)
.L_114:
        /*006c*/ 	.word	0x00000000
        /*0070*/ 	.short	0x0002
        /*0072*/ 	.short	0x0010
        /*0074*/ 	.byte	0x00, 0xf0, 0x21, 0x00


	//----- nvinfo : EIATTR_KPARAM_INFO
	.align		4
.L_115:
        /*0078*/ 	.byte	0x04, 0x17
        /*007a*/ 	.short	(.L_117 - .L_116)
.L_116:
        /*007c*/ 	.word	0x00000000
        /*0080*/ 	.short	0x0001
        /*0082*/ 	.short	0x0008
        /*0084*/ 	.byte	0x00, 0xf0, 0x21, 0x00


	//----- nvinfo : EIATTR_KPARAM_INFO
	.align		4
.L_117:
        /*0088*/ 	.byte	0x04, 0x17
        /*008a*/ 	.short	(.L_119 - .L_118)
.L_118:
        /*008c*/ 	.word	0x00000000
        /*0090*/ 	.short	0x0000
        /*0092*/ 	.short	0x0000
        /*0094*/ 	.byte	0x00, 0xf0, 0x11, 0x00


	//----- nvinfo : EIATTR_SPARSE_MMA_MASK
	.align		4
.L_119:
        /*0098*/ 	.byte	0x03, 0x50
        /*009a*/ 	.short	0x0000


	//----- nvinfo : EIATTR_MAXREG_COUNT
	.align		4
        /*009c*/ 	.byte	0x03, 0x1b
        /*009e*/ 	.short	0x00ff


	//----- nvinfo : EIATTR_MERCURY_ISA_VERSION
	.align		4
        /*00a0*/ 	.byte	0x03, 0x5f
        /*00a2*/ 	.short	0x0101


	//----- nvinfo : EIATTR_VRC_CTA_INIT_COUNT
	.align		4
        /*00a4*/ 	.byte	0x02, 0x4a
	.zero		1
	.zero		1


	//----- nvinfo : EIATTR_EXIT_INSTR_OFFSETS
	.align		4
        /*00a8*/ 	.byte	0x04, 0x1c
        /*00aa*/ 	.short	(.L_121 - .L_120)


	//   ....[0]....
.L_120:
        /*00ac*/ 	.word	0x00000070


	//   ....[1]....
        /*00b0*/ 	.word	0x000000d0


	//   ....[2]....
        /*00b4*/ 	.word	0x00000160


	//   ....[3]....
        /*00b8*/ 	.word	0x000001c0


	//   ....[4]....
        /*00bc*/ 	.word	0x00000280


	//   ....[5]....
        /*00c0*/ 	.word	0x00000590


	//   ....[6]....
        /*00c4*/ 	.word	0x000005f0


	//----- nvinfo : EIATTR_CRS_STACK_SIZE
	.align		4
.L_121:
        /*00c8*/ 	.byte	0x04, 0x1e
        /*00ca*/ 	.short	(.L_123 - .L_122)
.L_122:
        /*00cc*/ 	.word	0x00000000


	//----- nvinfo : EIATTR_CBANK_PARAM_SIZE
	.align		4
.L_123:
        /*00d0*/ 	.byte	0x03, 0x19
        /*00d2*/ 	.short	0x0060


	//----- nvinfo : EIATTR_PARAM_CBANK
	.align		4
        /*00d4*/ 	.byte	0x04, 0x0a
        /*00d6*/ 	.short	(.L_125 - .L_124)
	.align		4
.L_124:
        /*00d8*/ 	.word	index@(.nv.constant0._Z15verify_min_elemiPiS_S_14ComponentSpacePjS1_PbS1_)
        /*00dc*/ 	.short	0x0380
        /*00de*/ 	.short	0x0060


	//----- nvinfo : EIATTR_SW_WAR
	.align		4
.L_125:
        /*00e0*/ 	.byte	0x04, 0x36
        /*00e2*/ 	.short	(.L_127 - .L_126)
.L_126:
        /*00e4*/ 	.word	0x00000008
.L_127:


//--------------------- .nv.info._Z12dfindelemin2iPiS_S_14ComponentSpacePjS1_S1_S1_ --------------------------
	.section	.nv.info._Z12dfindelemin2iPiS_S_14ComponentSpacePjS1_S1_S1_,"",@"SHT_CUDA_INFO"
	.sectionflags	@""
	.align	4


	//----- nvinfo : EIATTR_CUDA_API_VERSION
	.align		4
        /*0000*/ 	.byte	0x04, 0x37
        /*0002*/ 	.short	(.L_129 - .L_128)
.L_128:
        /*0004*/ 	.word	0x00000082


	//----- nvinfo : EIATTR_KPARAM_INFO
	.align		4
.L_129:
        /*0008*/ 	.byte	0x04, 0x17
        /*000a*/ 	.short	(.L_131 - .L_130)
.L_130:
        /*000c*/ 	.word	0x00000000
        /*0010*/ 	.short	0x0008
        /*0012*/ 	.short	0x0058
        /*0014*/ 	.byte	0x00, 0xf0, 0x21, 0x00


	//----- nvinfo : EIATTR_KPARAM_INFO
	.align		4
.L_131:
        /*0018*/ 	.byte	0x04, 0x17
        /*001a*/ 	.short	(.L_133 - .L_132)
.L_132:
        /*001c*/ 	.word	0x00000000
        /*0020*/ 	.short	0x0007
        /*0022*/ 	.short	0x0050
        /*0024*/ 	.byte	0x00, 0xf0, 0x21, 0x00


	//----- nvinfo : EIATTR_KPARAM_INFO
	.align		4
.L_133:
        /*0028*/ 	.byte	0x04, 0x17
        /*002a*/ 	.short	(.L_135 - .L_134)
.L_134:
        /*002c*/ 	.word	0x00000000
        /*0030*/ 	.short	0x0006
        /*0032*/ 	.short	0x0048
        /*0034*/ 	.byte	0x00, 0xf0, 0x21, 0x00


	//----- nvinfo : EIATTR_KPARAM_INFO
	.align		4
.L_135:
        /*0038*/ 	.byte	0x04, 0x17
        /*003a*/ 	.short	(.L_137 - .L_136)
.L_136:
        /*003c*/ 	.word	0x00000000
        /*0040*/ 	.short	0x0005
        /*0042*/ 	.short	0x0040
        /*0044*/ 	.byte	0x00, 0xf0, 0x21, 0x00


	//----- nvinfo : EIATTR_KPARAM_INFO
	.align		4
.L_137:
        /*0048*/ 	.byte	0x04, 0x17
        /*004a*/ 	.short	(.L_139 - .L_138)
.L_138:
        /*004c*/ 	.word	0x00000000
        /*0050*/ 	.short	0x0004
        /*0052*/ 	.short	0x0020
        /*0054*/ 	.byte	0x00, 0xf0, 0x81, 0x00


	//----- nvinfo : EIATTR_KPARAM_INFO
	.align		4
.L_139:
        /*0058*/ 	.byte	0x04, 0x17
        /*005a*/ 	.short	(.L_141 - .L_140)
.L_140:
        /*005c*/ 	.word	0x00000000
        /*0060*/ 	.short	0x0003
        /*0062*/ 	.short	0x0018
        /*0064*/ 	.byte	0x00, 0xf0, 0x21, 0x00


	//----- nvinfo : EIATTR_KPARAM_INFO
	.align		4
.L_141:
        /*0068*/ 	.byte	0x04, 0x17
        /*006a*/ 	.short	(.L_143 - .L_142)
.L_142:
        /*006c*/ 	.word	0x00000000
        /*0070*/ 	.short	0x0002
        /*0072*/ 	.short	0x0010
        /*0074*/ 	.byte	0x00, 0xf0, 0x21, 0x00


	//----- nvinfo : EIATTR_KPARAM_INFO
	.align		4
.L_143:
        /*0078*/ 	.byte	0x04, 0x17
        /*007a*/ 	.short	(.L_145 - .L_144)
.L_144:
        /*007c*/ 	.word	0x00000000
        /*0080*/ 	.short	0x0001
        /*0082*/ 	.short	0x0008
        /*0084*/ 	.byte	0x00, 0xf0, 0x21, 0x00


	//----- nvinfo : EIATTR_KPARAM_INFO
	.align		4
.L_145:
        /*0088*/ 	.byte	0x04, 0x17
        /*008a*/ 	.short	(.L_147 - .L_146)
.L_146:
        /*008c*/ 	.word	0x00000000
        /*0090*/ 	.short	0x0000
        /*0092*/ 	.short	0x0000
        /*0094*/ 	.byte	0x00, 0xf0, 0x11, 0x00


	//----- nvinfo : EIATTR_SPARSE_MMA_MASK
	.align		4
.L_147:
        /*0098*/ 	.byte	0x03, 0x50
        /*009a*/ 	.short	0x0000


	//----- nvinfo : EIATTR_MAXREG_COUNT
	.align		4
        /*009c*/ 	.byte	0x03, 0x1b
        /*009e*/ 	.short	0x00ff


	//----- nvinfo : EIATTR_MERCURY_ISA_VERSION
	.align		4
        /*00a0*/ 	.byte	0x03, 0x5f
        /*00a2*/ 	.short	0x0101


	//----- nvinfo : EIATTR_VRC_CTA_INIT_COUNT
	.align		4
        /*00a4*/ 	.byte	0x02, 0x4a
	.zero		1
	.zero		1


	//----- nvinfo : EIATTR_EXIT_INSTR_OFFSETS
	.align		4
        /*00a8*/ 	.byte	0x04, 0x1c
        /*00aa*/ 	.short	(.L_149 - .L_148)


	//   ....[0]....
.L_148:
        /*00ac*/ 	.word	0x00000070


	//   ....[1]....
        /*00b0*/ 	.word	0x00000300


	//   ....[2]....
        /*00b4*/ 	.word	0x00000370


	//   ....[3]....
        /*00b8*/ 	.word	0x000003e0


	//   ....[4]....
        /*00bc*/ 	.word	0x000006e0


	//----- nvinfo : EIATTR_CRS_STACK_SIZE
	.align		4
.L_149:
        /*00c0*/ 	.byte	0x04, 0x1e
        /*00c2*/ 	.short	(.L_151 - .L_150)
.L_150:
        /*00c4*/ 	.word	0x00000000


	//----- nvinfo : EIATTR_CBANK_PARAM_SIZE
	.align		4
.L_151:
        /*00c8*/ 	.byte	0x03, 0x19
        /*00ca*/ 	.short	0x0060


	//----- nvinfo : EIATTR_PARAM_CBANK
	.align		4
        /*00cc*/ 	.byte	0x04, 0x0a
        /*00ce*/ 	.short	(.L_153 - .L_152)
	.align		4
.L_152:
        /*00d0*/ 	.word	index@(.nv.constant0._Z12dfindelemin2iPiS_S_14ComponentSpacePjS1_S1_S1_)
        /*00d4*/ 	.short	0x0380
        /*00d6*/ 	.short	0x0060


	//----- nvinfo : EIATTR_SW_WAR
	.align		4
.L_153:
        /*00d8*/ 	.byte	0x04, 0x36
        /*00da*/ 	.short	(.L_155 - .L_154)
.L_154:
        /*00dc*/ 	.word	0x00000008
.L_155:


//--------------------- .nv.info._Z11dfindeleminiPiS_S_Pj14ComponentSpaceS0_S0_S0_ --------------------------
	.section	.nv.info._Z11dfindeleminiPiS_S_Pj14ComponentSpaceS0_S0_S0_,"",@"SHT_CUDA_INFO"
	.sectionflags	@""
	.align	4


	//----- nvinfo : EIATTR_CUDA_API_VERSION
	.align		4
        /*0000*/ 	.byte	0x04, 0x37
        /*0002*/ 	.short	(.L_157 - .L_156)
.L_156:
        /*0004*/ 	.word	0x00000082


	//----- nvinfo : EIATTR_KPARAM_INFO
	.align		4
.L_157:
        /*0008*/ 	.byte	0x04, 0x17
        /*000a*/ 	.short	(.L_159 - .L_158)
.L_158:
        /*000c*/ 	.word	0x00000000
        /*0010*/ 	.short	0x0008
        /*0012*/ 	.short	0x0058
        /*0014*/ 	.byte	0x00, 0xf0, 0x21, 0x00


	//----- nvinfo : EIATTR_KPARAM_INFO
	.align		4
.L_159:
        /*0018*/ 	.byte	0x04, 0x17
        /*001a*/ 	.short	(.L_161 - .L_160)
.L_160:
        /*001c*/ 	.word	0x00000000
        /*0020*/ 	.short	0x0007
        /*0022*/ 	.short	0x0050
        /*0024*/ 	.byte	0x00, 0xf0, 0x21, 0x00


	//----- nvinfo : EIATTR_KPARAM_INFO
	.align		4
.L_161:
        /*0028*/ 	.byte	0x04, 0x17
        /*002a*/ 	.short	(.L_163 - .L_162)
.L_162:
        /*002c*/ 	.word	0x00000000
        /*0030*/ 	.short	0x0006
        /*0032*/ 	.short	0x0048
        /*0034*/ 	.byte	0x00, 0xf0, 0x21, 0x00


	//----- nvinfo : EIATTR_KPARAM_INFO
	.align		4
.L_163:
        /*0038*/ 	.byte	0x04, 0x17
        /*003a*/ 	.short	(.L_165 - .L_164)
.L_164:
        /*003c*/ 	.word	0x00000000
        /*0040*/ 	.short	0x0005
        /*0042*/ 	.short	0x0028
        /*0044*/ 	.byte	0x00, 0xf0, 0x81, 0x00


	//----- nvinfo : EIATTR_KPARAM_INFO
	.align		4
.L_165:
        /*0048*/ 	.byte	0x04, 0x17
        /*004a*/ 	.short	(.L_167 - .L_166)
.L_166:
        /*004c*/ 	.word	0x00000000
        /*0050*/ 	.short	0x0004
        /*0052*/ 	.short	0x0020
        /*0054*/ 	.byte	0x00, 0xf0, 0x21, 0x00


	//----- nvinfo : EIATTR_KPARAM_INFO
	.align		4
.L_167:
        /*0058*/ 	.byte	0x04, 0x17
        /*005a*/ 	.short	(.L_169 - .L_168)
.L_168:
        /*005c*/ 	.word	0x00000000
        /*0060*/ 	.short	0x0003
        /*0062*/ 	.short	0x0018
        /*0064*/ 	.byte	0x00, 0xf0, 0x21, 0x00


	//----- nvinfo : EIATTR_KPARAM_INFO
	.align		4
.L_169:
        /*0068*/ 	.byte	0x04, 0x17
        /*006a*/ 	.short	(.L_171 - .L_170)
.L_170:
        /*006c*/ 	.word	0x00000000
        /*0070*/ 	.short	0x0002
        /*0072*/ 	.short	0x0010
        /*0074*/ 	.byte	0x00, 0xf0, 0x21, 0x00


	//----- nvinfo : EIATTR_KPARAM_INFO
	.align		4
.L_171:
        /*0078*/ 	.byte	0x04, 0x17
        /*007a*/ 	.short	(.L_173 - .L_172)
.L_172:
        /*007c*/ 	.word	0x00000000
        /*0080*/ 	.short	0x0001
        /*0082*/ 	.short	0x0008
        /*0084*/ 	.byte	0x00, 0xf0, 0x21, 0x00


	//----- nvinfo : EIATTR_KPARAM_INFO
	.align		4
.L_173:
        /*0088*/ 	.byte	0x04, 0x17
        /*008a*/ 	.short	(.L_175 - .L_174)
.L_174:
        /*008c*/ 	.word	0x00000000
        /*0090*/ 	.short	0x0000
        /*0092*/ 	.short	0x0000
        /*0094*/ 	.byte	0x00, 0xf0, 0x11, 0x00


	//----- nvinfo : EIATTR_SPARSE_MMA_MASK
	.align		4
.L_175:
        /*0098*/ 	.byte	0x03, 0x50
        /*009a*/ 	.short	0x0000


	//----- nvinfo : EIATTR_MAXREG_COUNT
	.align		4
        /*009c*/ 	.byte	0x03, 0x1b
        /*009e*/ 	.short	0x00ff


	//----- nvinfo : EIATTR_MERCURY_ISA_VERSION
	.align		4
        /*00a0*/ 	.byte	0x03, 0x5f
        /*00a2*/ 	.short	0x0101


	//----- nvinfo : EIATTR_VRC_CTA_INIT_COUNT
	.align		4
        /*00a4*/ 	.byte	0x02, 0x4a
	.zero		1
	.zero		1


	//----- nvinfo : EIATTR_EXIT_INSTR_OFFSETS
	.align		4
        /*00a8*/ 	.byte	0x04, 0x1c
        /*00aa*/ 	.short	(.L_177 - .L_176)


	//   ....[0]....
.L_176:
        /*00ac*/ 	.word	0x00000070


	//   ....[1]....
        /*00b0*/ 	.word	0x00000680


	//   ....[2]....
        /*00b4*/ 	.word	0x000006a0


	//----- nvinfo : EIATTR_CRS_STACK_SIZE
	.align		4
.L_177:
        /*00b8*/ 	.byte	0x04, 0x1e
        /*00ba*/ 	.short	(.L_179 - .L_178)
.L_178:
        /*00bc*/ 	.word	0x00000000


	//----- nvinfo : EIATTR_CBANK_PARAM_SIZE
	.align		4
.L_179:
        /*00c0*/ 	.byte	0x03, 0x19
        /*00c2*/ 	.short	0x0060


	//----- nvinfo : EIATTR_PARAM_CBANK
	.align		4
        /*00c4*/ 	.byte	0x04, 0x0a
        /*00c6*/ 	.short	(.L_181 - .L_180)
	.align		4
.L_180:
        /*00c8*/ 	.word	index@(.nv.constant0._Z11dfindeleminiPiS_S_Pj14ComponentSpaceS0_S0_S0_)
        /*00cc*/ 	.short	0x0380
        /*00ce*/ 	.short	0x0060


	//----- nvinfo : EIATTR_SW_WAR
	.align		4
.L_181:
        /*00d0*/ 	.byte	0x04, 0x36
        /*00d2*/ 	.short	(.L_183 - .L_182)
.L_182:
        /*00d4*/ 	.word	0x00000008
.L_183:


//--------------------- .nv.info._Z5dinitiPjS_S_PbS_ --------------------------
	.section	.nv.info._Z5dinitiPjS_S_PbS_,"",@"SHT_CUDA_INFO"
	.sectionflags	@""
	.align	4


	//----- nvinfo : EIATTR_CUDA_API_VERSION
	.align		4
        /*0000*/ 	.byte	0x04, 0x37
        /*0002*/ 	.short	(.L_185 - .L_184)
.L_184:
        /*0004*/ 	.word	0x00000082


	//----- nvinfo : EIATTR_KPARAM_INFO
	.align		4
.L_185:
        /*0008*/ 	.byte	0x04, 0x17
        /*000a*/ 	.short	(.L_187 - .L_186)
.L_186:
        /*000c*/ 	.word	0x00000000
        /*0010*/ 	.short	0x0005
        /*0012*/ 	.short	0x0028
        /*0014*/ 	.byte	0x00, 0xf0, 0x21, 0x00


	//----- nvinfo : EIATTR_KPARAM_INFO
	.align		4
.L_187:
        /*0018*/ 	.byte	0x04, 0x17
        /*001a*/ 	.short	(.L_189 - .L_188)
.L_188:
        /*001c*/ 	.word	0x00000000
        /*0020*/ 	.short	0x0004
        /*0022*/ 	.short	0x0020
        /*0024*/ 	.byte	0x00, 0xf0, 0x21, 0x00


	//----- nvinfo : EIATTR_KPARAM_INFO
	.align		4
.L_189:
        /*0028*/ 	.byte	0x04, 0x17
        /*002a*/ 	.short	(.L_191 - .L_190)
.L_190:
        /*002c*/ 	.word	0x00000000
        /*0030*/ 	.short	0x0003
        /*0032*/ 	.short	0x0018
        /*0034*/ 	.byte	0x00, 0xf0, 0x21, 0x00


	//----- nvinfo : EIATTR_KPARAM_INFO
	.align		4
.L_191:
        /*0038*/ 	.byte	0x04, 0x17
        /*003a*/ 	.short	(.L_193 - .L_192)
.L_192:
        /*003c*/ 	.word	0x00000000
        /*0040*/ 	.short	0x0002
        /*0042*/ 	.short	0x0010
        /*0044*/ 	.byte	0x00, 0xf0, 0x21, 0x00


	//----- nvinfo : EIATTR_KPARAM_INFO
	.align		4
.L_193:
        /*0048*/ 	.byte	0x04, 0x17
        /*004a*/ 	.short	(.L_195 - .L_194)
.L_194:
        /*004c*/ 	.word	0x00000000
        /*0050*/ 	.short	0x0001
        /*0052*/ 	.short	0x0008
        /*0054*/ 	.byte	0x00, 0xf0, 0x21, 0x00


	//----- nvinfo : EIATTR_KPARAM_INFO
	.align		4
.L_195:
        /*0058*/ 	.byte	0x04, 0x17
        /*005a*/ 	.short	(.L_197 - .L_196)
.L_196:
        /*005c*/ 	.word	0x00000000
        /*0060*/ 	.short	0x0000
        /*0062*/ 	.short	0x0000
        /*0064*/ 	.byte	0x00, 0xf0, 0x11, 0x00


	//----- nvinfo : EIATTR_SPARSE_MMA_MASK
	.align		4
.L_197:
        /*0068*/ 	.byte	0x03, 0x50
        /*006a*/ 	.short	0x0000


	//----- nvinfo : EIATTR_MAXREG_COUNT
	.align		4
        /*006c*/ 	.byte	0x03, 0x1b
        /*006e*/ 	.short	0x00ff


	//----- nvinfo : EIATTR_MERCURY_ISA_VERSION
	.align		4
        /*0070*/ 	.byte	0x03, 0x5f
        /*0072*/ 	.short	0x0101


	//----- nvinfo : EIATTR_VRC_CTA_INIT_COUNT
	.align		4
        /*0074*/ 	.byte	0x02, 0x4a
	.zero		1
	.zero		1


	//----- nvinfo : EIATTR_EXIT_INSTR_OFFSETS
	.align		4
        /*0078*/ 	.byte	0x04, 0x1c
        /*007a*/ 	.short	(.L_199 - .L_198)


	//   ....[0]....
.L_198:
        /*007c*/ 	.word	0x00000070


	//   ....[1]....
        /*0080*/ 	.word	0x000001a0


	//----- nvinfo : EIATTR_CBANK_PARAM_SIZE
	.align		4
.L_199:
        /*0084*/ 	.byte	0x03, 0x19
        /*0086*/ 	.short	0x0030


	//----- nvinfo : EIATTR_PARAM_CBANK
	.align		4
        /*0088*/ 	.byte	0x04, 0x0a
        /*008a*/ 	.short	(.L_201 - .L_200)
	.align		4
.L_200:
        /*008c*/ 	.word	index@(.nv.constant0._Z5dinitiPjS_S_PbS_)
        /*0090*/ 	.short	0x0380
        /*0092*/ 	.short	0x0030


	//----- nvinfo : EIATTR_SW_WAR
	.align		4
.L_201:
        /*0094*/ 	.byte	0x04, 0x36
        /*0096*/ 	.short	(.L_203 - .L_202)
.L_202:
        /*0098*/ 	.word	0x00000008
.L_203:


//--------------------- .nv.info._Z7dinitcsjPjS_  --------------------------
	.section	.nv.info._Z7dinitcsjPjS_,"",@"SHT_CUDA_INFO"
	.sectionflags	@""
	.align	4


	//----- nvinfo : EIATTR_CUDA_API_VERSION
	.align		4
        /*0000*/ 	.byte	0x04, 0x37
        /*0002*/ 	.short	(.L_205 - .L_204)
.L_204:
        /*0004*/ 	.word	0x00000082


	//----- nvinfo : EIATTR_KPARAM_INFO
	.align		4
.L_205:
        /*0008*/ 	.byte	0x04, 0x17
        /*000a*/ 	.short	(.L_207 - .L_206)
.L_206:
        /*000c*/ 	.word	0x00000000
        /*0010*/ 	.short	0x0002
        /*0012*/ 	.short	0x0010
        /*0014*/ 	.byte	0x00, 0xf0, 0x21, 0x00


	//----- nvinfo : EIATTR_KPARAM_INFO
	.align		4
.L_207:
        /*0018*/ 	.byte	0x04, 0x17
        /*001a*/ 	.short	(.L_209 - .L_208)
.L_208:
        /*001c*/ 	.word	0x00000000
        /*0020*/ 	.short	0x0001
        /*0022*/ 	.short	0x0008
        /*0024*/ 	.byte	0x00, 0xf0, 0x21, 0x00


	//----- nvinfo : EIATTR_KPARAM_INFO
	.align		4
.L_209:
        /*0028*/ 	.byte	0x04, 0x17
        /*002a*/ 	.short	(.L_211 - .L_210)
.L_210:
        /*002c*/ 	.word	0x00000000
        /*0030*/ 	.short	0x0000
        /*0032*/ 	.short	0x0000
        /*0034*/ 	.byte	0x00, 0xf0, 0x11, 0x00


	//----- nvinfo : EIATTR_SPARSE_MMA_MASK
	.align		4
.L_211:
        /*0038*/ 	.byte	0x03, 0x50
        /*003a*/ 	.short	0x0000


	//----- nvinfo : EIATTR_MAXREG_COUNT
	.align		4
        /*003c*/ 	.byte	0x03, 0x1b
        /*003e*/ 	.short	0x00ff


	//----- nvinfo : EIATTR_MERCURY_ISA_VERSION
	.align		4
        /*0040*/ 	.byte	0x03, 0x5f
        /*0042*/ 	.short	0x0101


	//----- nvinfo : EIATTR_VRC_CTA_INIT_COUNT
	.align		4
        /*0044*/ 	.byte	0x02, 0x4a
	.zero		1
	.zero		1


	//----- nvinfo : EIATTR_EXIT_INSTR_OFFSETS
	.align		4
        /*0048*/ 	.byte	0x04, 0x1c
        /*004a*/ 	.short	(.L_213 - .L_212)


	//   ....[0]....
.L_212:
        /*004c*/ 	.word	0x00000070


	//   ....[1]....
        /*0050*/ 	.word	0x00000100


	//----- nvinfo : EIATTR_CBANK_PARAM_SIZE
	.align		4
.L_213:
        /*0054*/ 	.byte	0x03, 0x19
        /*0056*/ 	.short	0x0018


	//----- nvinfo : EIATTR_PARAM_CBANK
	.align		4
        /*0058*/ 	.byte	0x04, 0x0a
        /*005a*/ 	.short	(.L_215 - .L_214)
	.align		4
.L_214:
        /*005c*/ 	.word	index@(.nv.constant0._Z7dinitcsjPjS_)
        /*0060*/ 	.short	0x0380
        /*0062*/ 	.short	0x0018


	//----- nvinfo : EIATTR_SW_WAR
	.align		4
.L_215:
        /*0064*/ 	.byte	0x04, 0x36
        /*0066*/ 	.short	(.L_217 - .L_216)
.L_216:
        /*0068*/ 	.word	0x00000008
.L_217:


//--------------------- .nv.info._Z8print1x114ComponentSpace --------------------------
	.section	.nv.info._Z8print1x114ComponentSpace,"",@"SHT_CUDA_INFO"
	.sectionflags	@""
	.align	4


	//----- nvinfo : EIATTR_CUDA_API_VERSION
	.align		4
        /*0000*/ 	.byte	0x04, 0x37
        /*0002*/ 	.short	(.L_219 - .L_218)
.L_218:
        /*0004*/ 	.word	0x00000082


	//----- nvinfo : EIATTR_KPARAM_INFO
	.align		4
.L_219:
        /*0008*/ 	.byte	0x04, 0x17
        /*000a*/ 	.short	(.L_221 - .L_220)
.L_220:
        /*000c*/ 	.word	0x00000000
        /*0010*/ 	.short	0x0000
        /*0012*/ 	.short	0x0000
        /*0014*/ 	.byte	0x00, 0xf0, 0x81, 0x00


	//----- nvinfo : EIATTR_SPARSE_MMA_MASK
	.align		4
.L_221:
        /*0018*/ 	.byte	0x03, 0x50
        /*001a*/ 	.short	0x0000


	//----- nvinfo : EIATTR_MAXREG_COUNT
	.align		4
        /*001c*/ 	.byte	0x03, 0x1b
        /*001e*/ 	.short	0x00ff


	//----- nvinfo : EIATTR_EXTERNS
	.align		4
        /*0020*/ 	.byte	0x04, 0x0f
        /*0022*/ 	.short	(.L_223 - .L_222)


	//   ....[0]....
	.align		4
.L_222:
        /*0024*/ 	.word	index@(vprintf)


	//----- nvinfo : EIATTR_MERCURY_ISA_VERSION
	.align		4
.L_223:
        /*0028*/ 	.byte	0x03, 0x5f
        /*002a*/ 	.short	0x0101


	//----- nvinfo : EIATTR_VRC_CTA_INIT_COUNT
	.align		4
        /*002c*/ 	.byte	0x02, 0x4a
	.zero		1
	.zero		1


	//----- nvinfo : EIATTR_SYSCALL_OFFSETS
	.align		4
        /*0030*/ 	.byte	0x04, 0x46
        /*0032*/ 	.short	(.L_225 - .L_224)


	//   ....[0]....
.L_224:
        /*0034*/ 	.word	0x000000d0


	//   ....[1]....
        /*0038*/ 	.word	0x000002b0


	//   ....[2]....
        /*003c*/ 	.word	0x00000380


	//   ....[3]....
        /*0040*/ 	.word	0x00000450


	//   ....[4]....
        /*0044*/ 	.word	0x00000520


	//   ....[5]....
        /*0048*/ 	.word	0x00000680


	//   ....[6]....
        /*004c*/ 	.word	0x00000770


	//----- nvinfo : EIATTR_EXIT_INSTR_OFFSETS
	.align		4
.L_225:
        /*0050*/ 	.byte	0x04, 0x1c
        /*0052*/ 	.short	(.L_227 - .L_226)


	//   ....[0]....
.L_226:
        /*0054*/ 	.word	0x00000780


	//----- nvinfo : EIATTR_CRS_STACK_SIZE
	.align		4
.L_227:
        /*0058*/ 	.byte	0x04, 0x1e
        /*005a*/ 	.short	(.L_229 - .L_228)
.L_228:
        /*005c*/ 	.word	0x00000000


	//----- nvinfo : EIATTR_CBANK_PARAM_SIZE
	.align		4
.L_229:
        /*0060*/ 	.byte	0x03, 0x19
        /*0062*/ 	.short	0x0020


	//----- nvinfo : EIATTR_PARAM_CBANK
	.align		4
        /*0064*/ 	.byte	0x04, 0x0a
        /*0066*/ 	.short	(.L_231 - .L_230)
	.align		4
.L_230:
        /*0068*/ 	.word	index@(.nv.constant0._Z8print1x114ComponentSpace)
        /*006c*/ 	.short	0x0380
        /*006e*/ 	.short	0x0020


	//----- nvinfo : EIATTR_SW_WAR
	.align		4
.L_231:
        /*0070*/ 	.byte	0x04, 0x36
        /*0072*/ 	.short	(.L_233 - .L_232)
.L_232:
        /*0074*/ 	.word	0x00000008
.L_233:


//--------------------- .nv.callgraph             --------------------------
	.section	.nv.callgraph,"",@"SHT_CUDA_CALLGRAPH"
	.align	4
	.sectionentsize	8
	.align		4
        /*0000*/ 	.word	0x00000000
	.align		4
        /*0004*/ 	.word	0xffffffff
	.align		4
        /*0008*/ 	.word	index@(_Z8print1x114ComponentSpace)
	.align		4
        /*000c*/ 	.word	index@(vprintf)
	.align		4
        /*0010*/ 	.word	0x00000000
	.align		4
        /*0014*/ 	.word	0xfffffffe
	.align		4
        /*0018*/ 	.word	0x00000000
	.align		4
        /*001c*/ 	.word	0xfffffffd
	.align		4
        /*0020*/ 	.word	0x00000000
	.align		4
        /*0024*/ 	.word	0xfffffffc


//--------------------- .nv.constant4             --------------------------
	.section	.nv.constant4,"a",@progbits
	.align	8
	.align		8
.nv.constant4:
        /*0000*/ 	.dword	g_mutex
	.align		8
        /*0008*/ 	.dword	_ZN37_INTERNAL_8cb3f789_7_main_cu_07b28d9b6thrust6system6detail10sequential3seqE
	.align		8
        /*0010*/ 	.dword	_ZN37_INTERNAL_8cb3f789_7_main_cu_07b28d9b6thrust12placeholders2_1E
	.align		8
        /*0018*/ 	.dword	_ZN37_INTERNAL_8cb3f789_7_main_cu_07b28d9b6thrust12placeholders2_2E
	.align		8
        /*0020*/ 	.dword	_ZN37_INTERNAL_8cb3f789_7_main_cu_07b28d9b6thrust12placeholders2_3E
	.align		8
        /*0028*/ 	.dword	_ZN37_INTERNAL_8cb3f789_7_main_cu_07b28d9b6thrust12placeholders2_4E
	.align		8
        /*0030*/ 	.dword	_ZN37_INTERNAL_8cb3f789_7_main_cu_07b28d9b6thrust12placeholders2_5E
	.align		8
        /*0038*/ 	.dword	_ZN37_INTERNAL_8cb3f789_7_main_cu_07b28d9b6thrust12placeholders2_6E
	.align		8
        /*0040*/ 	.dword	_ZN37_INTERNAL_8cb3f789_7_main_cu_07b28d9b6thrust12placeholders2_7E
	.align		8
        /*0048*/ 	.dword	_ZN37_INTERNAL_8cb3f789_7_main_cu_07b28d9b6thrust12placeholders2_8E
	.align		8
        /*0050*/ 	.dword	_ZN37_INTERNAL_8cb3f789_7_main_cu_07b28d9b6thrust12placeholders2_9E
	.align		8
        /*0058*/ 	.dword	_ZN37_INTERNAL_8cb3f789_7_main_cu_07b28d9b6thrust12placeholders3_10E
	.align		8
        /*0060*/ 	.dword	$str
	.align		8
        /*0068*/ 	.dword	$str$1
	.align		8
        /*0070*/ 	.dword	vprintf


//--------------------- .text._ZN3cub11EmptyKernelIvEEvv --------------------------
	.section	.text._ZN3cub11EmptyKernelIvEEvv,"ax",@progbits
	.align	128
        .global         _ZN3cub11EmptyKernelIvEEvv
        .type           _ZN3cub11EmptyKernelIvEEvv,@function
        .size           _ZN3cub11EmptyKernelIvEEvv,(.L_x_72 - _ZN3cub11EmptyKernelIvEEvv)
        .other          _ZN3cub11EmptyKernelIvEEvv,@"STO_CUDA_ENTRY STV_DEFAULT"
_ZN3cub11EmptyKernelIvEEvv:
.text._ZN3cub11EmptyKernelIvEEvv:
[----:B------:R-:W-:Y:S01]  /*0000*/  LDC R1, c[0x0][0x37c] ;  /* 0x0000df00ff017b82 */ /* 0x000fe20000000800 */
[----:B------:R-:W-:Y:S05]  /*0010*/  EXIT ;  /* 0x000000000000794d */ /* 0x000fea0003800000 */
.L_x_0:
[----:B------:R-:W-:-:S00]  /*0020*/  BRA `(.L_x_0) ;  /* 0xfffffffc00fc7947 */ /* 0x000fc0000383ffff */
[----:B------:R-:W-:-:S00]  /*0030*/  NOP ;  /* 0x0000000000007918 */ /* 0x000fc00000000000 */
        /* <DEDUP_REMOVED lines=12> */
.L_x_72:


//--------------------- .text._Z15dfindcompmintwoiPj14ComponentSpaceS_S_S_Pb13GlobalBarrierS1_S_ --------------------------
	.section	.text._Z15dfindcompmintwoiPj14ComponentSpaceS_S_S_Pb13GlobalBarrierS1_S_,"ax",@progbits
	.align	128
        .global         _Z15dfindcompmintwoiPj14ComponentSpaceS_S_S_Pb13GlobalBarrierS1_S_
        .type           _Z15dfindcompmintwoiPj14ComponentSpaceS_S_S_Pb13GlobalBarrierS1_S_,@function
        .size           _Z15dfindcompmintwoiPj14ComponentSpaceS_S_S_Pb13GlobalBarrierS1_S_,(.L_x_73 - _Z15dfindcompmintwoiPj14ComponentSpaceS_S_S_Pb13GlobalBarrierS1_S_)
        .other          _Z15dfindcompmintwoiPj14ComponentSpaceS_S_S_Pb13GlobalBarrierS1_S_,@"STO_CUDA_ENTRY STV_DEFAULT"
_Z15dfindcompmintwoiPj14ComponentSpaceS_S_S_Pb13GlobalBarrierS1_S_:
.text._Z15dfindcompmintwoiPj14ComponentSpaceS_S_S_Pb13GlobalBarrierS1_S_:
[----:B------:R-:W-:Y:S01]  /*0000*/  LDC R1, c[0x0][0x37c] ;  /* 0x0000df00ff017b82 */ /* 0x000fe20000000800 */
[----:B------:R-:W0:Y:S07]  /*0010*/  LDCU UR4, c[0x0][0x360] ;  /* 0x00006c00ff0477ac */ /* 0x000e2e0008000800 */
[----:B------:R-:W0:Y:S08]  /*0020*/  LDC R0, c[0x0][0x370] ;  /* 0x0000dc00ff007b82 */ /* 0x000e300000000800 */
[----:B------:R-:W1:Y:S01]  /*0030*/  LDC R4, c[0x0][0x380] ;  /* 0x0000e000ff047b82 */ /* 0x000e620000000800 */
[----:B0-----:R-:W-:-:S04]  /*0040*/  IMAD R11, R0, UR4, RZ ;  /* 0x00000004000b7c24 */ /* 0x001fc8000f8e02ff */
[----:B------:R-:W0:Y:S01]  /*0050*/  I2F.U32.RP R5, R11 ;  /* 0x0000000b00057306 */ /* 0x000e220000209000 */
[----:B------:R-:W-:Y:S01]  /*0060*/  IMAD.MOV R7, RZ, RZ, -R11 ;  /* 0x000000ffff077224 */ /* 0x000fe200078e0a0b */
[C---:B------:R-:W-:Y:S02]  /*0070*/  ISETP.NE.U32.AND P1, PT, R11.reuse, RZ, PT ;  /* 0x000000ff0b00720c */ /* 0x040fe40003f25070 */
[----:B-1----:R-:W-:-:S04]  /*0080*/  IADD3 R4, PT, PT, R11, -0x1, R4 ;  /* 0xffffffff0b047810 */ /* 0x002fc80007ffe004 */
[----:B0-----:R-:W0:Y:S02]  /*0090*/  MUFU.RCP R5, R5 ;  /* 0x0000000500057308 */ /* 0x001e240000001000 */
[----:B0-----:R-:W-:-:S06]  /*00a0*/  VIADD R2, R5, 0xffffffe ;  /* 0x0ffffffe05027836 */ /* 0x001fcc0000000000 */
[----:B------:R0:W1:Y:S02]  /*00b0*/  F2I.FTZ.U32.TRUNC.NTZ R3, R2 ;  /* 0x0000000200037305 */ /* 0x000064000021f000 */
[----:B0-----:R-:W-:Y:S02]  /*00c0*/  IMAD.MOV.U32 R2, RZ, RZ, RZ ;  /* 0x000000ffff027224 */ /* 0x001fe400078e00ff */
[----:B-1----:R-:W-:-:S04]  /*00d0*/  IMAD R7, R7, R3, RZ ;  /* 0x0000000307077224 */ /* 0x002fc800078e02ff */
[----:B------:R-:W-:Y:S02]  /*00e0*/  IMAD.HI.U32 R3, R3, R7, R2 ;  /* 0x0000000703037227 */ /* 0x000fe400078e0002 */
[----:B------:R-:W0:Y:S04]  /*00f0*/  S2R R2, SR_CTAID.X ;  /* 0x0000000000027919 */ /* 0x000e280000002500 */
[----:B------:R-:W-:-:S04]  /*0100*/  IMAD.HI.U32 R3, R3, R4, RZ ;  /* 0x0000000403037227 */ /* 0x000fc800078e00ff */
[----:B------:R-:W-:-:S04]  /*0110*/  IMAD.MOV R3, RZ, RZ, -R3 ;  /* 0x000000ffff037224 */ /* 0x000fc800078e0a03 */
[----:B------:R-:W-:Y:S02]  /*0120*/  IMAD R6, R11, R3, R4 ;  /* 0x000000030b067224 */ /* 0x000fe400078e0204 */
[----:B------:R-:W0:Y:S03]  /*0130*/  S2R R3, SR_TID.X ;  /* 0x0000000000037919 */ /* 0x000e260000002100 */
[----:B------:R-:W-:-:S13]  /*0140*/  ISETP.GE.U32.AND P0, PT, R6, R11, PT ;  /* 0x0000000b0600720c */ /* 0x000fda0003f06070 */
[----:B------:R-:W-:-:S05]  /*0150*/  @P0 IMAD.IADD R6, R6, 0x1, -R11 ;  /* 0x0000000106060824 */ /* 0x000fca00078e0a0b */
[----:B------:R-:W-:Y:S01]  /*0160*/  ISETP.GE.U32.AND P0, PT, R6, R11, PT ;  /* 0x0000000b0600720c */ /* 0x000fe20003f06070 */
[----:B0-----:R-:W-:-:S12]  /*0170*/  IMAD R2, R2, UR4, R3 ;  /* 0x0000000402027c24 */ /* 0x001fd8000f8e0203 */
[----:B------:R-:W-:Y:S01]  /*0180*/  @P0 IMAD.IADD R6, R6, 0x1, -R11 ;  /* 0x0000000106060824 */ /* 0x000fe200078e0a0b */
[----:B------:R-:W-:-:S05]  /*0190*/  @!P1 LOP3.LUT R6, RZ, R11, RZ, 0x33, !PT ;  /* 0x0000000bff069212 */ /* 0x000fca00078e33ff */
[----:B------:R-:W-:-:S05]  /*01a0*/  IMAD.IADD R9, R4, 0x1, -R6 ;  /* 0x0000000104097824 */ /* 0x000fca00078e0a06 */
[----:B------:R-:W-:-:S13]  /*01b0*/  ISETP.GE.U32.AND P0, PT, R2, R9, PT ;  /* 0x000000090200720c */ /* 0x000fda0003f06070 */
[----:B------:R-:W-:Y:S05]  /*01c0*/  @P0 EXIT ;  /* 0x000000000000094d */ /* 0x000fea0003800000 */
[----:B------:R-:W0:Y:S01]  /*01d0*/  S2R R4, SR_TID.Y ;  /* 0x0000000000047919 */ /* 0x000e220000002200 */
[----:B------:R-:W1:Y:S01]  /*01e0*/  LDCU UR4, c[0x0][0x364] ;  /* 0x00006c80ff0477ac */ /* 0x000e620008000800 */
[----:B------:R-:W2:Y:S01]  /*01f0*/  LDCU.64 UR6, c[0x0][0x358] ;  /* 0x00006b00ff0677ac */ /* 0x000ea20008000a00 */
[----:B-1----:R-:W-:Y:S02]  /*0200*/  IMAD R3, R3, UR4, RZ ;  /* 0x0000000403037c24 */ /* 0x002fe4000f8e02ff */
[----:B0-----:R-:W-:-:S05]  /*0210*/  IMAD.MOV R4, RZ, RZ, -R4 ;  /* 0x000000ffff047224 */ /* 0x001fca00078e0a04 */
[----:B--2---:R-:W-:-:S13]  /*0220*/  ISETP.NE.AND P1, PT, R3, R4, PT ;  /* 0x000000040300720c */ /* 0x004fda0003f25270 */
.L_x_22:
[----:B0-----:R-:W0:Y:S01]  /*0230*/  LDCU UR8, c[0x0][0x380] ;  /* 0x00007000ff0877ac */ /* 0x001e220008000800 */
[----:B------:R-:W-:Y:S01]  /*0240*/  BSSY B0, `(.L_x_1) ;  /* 0x0000043000007945 */ /* 0x000fe20003800000 */
[----:B-1----:R-:W1:Y:S01]  /*0250*/  LDCU.64 UR4, c[0x0][0x3c8] ;  /* 0x00007900ff0477ac */ /* 0x002e620008000a00 */
[C---:B0-----:R-:W-:Y:S02]  /*0260*/  ISETP.GE.U32.AND P2, PT, R2.reuse, UR8, PT ;  /* 0x0000000802007c0c */ /* 0x041fe4000bf46070 */
[----:B-1----:R-:W-:-:S05]  /*0270*/  IADD3 R20, P0, PT, R2, UR4, RZ ;  /* 0x0000000402147c10 */ /* 0x002fca000ff1e0ff */
[----:B------:R-:W-:-:S06]  /*0280*/  IMAD.X R21, RZ, RZ, UR5, P0 ;  /* 0x00000005ff157e24 */ /* 0x000fcc00080e06ff */
[----:B--2--5:R-:W-:Y:S05]  /*0290*/  @P2 BRA `(.L_x_2) ;  /* 0x0000000000f42947 */ /* 0x024fea0003800000 */
[----:B------:R-:W2:Y:S02]  /*02a0*/  LDG.E.U8 R3, desc[UR6][R20.64] ;  /* 0x0000000614037981 */ /* 0x000ea4000c1e1100 */
[----:B--2---:R-:W-:-:S13]  /*02b0*/  ISETP.NE.AND P0, PT, R3, RZ, PT ;  /* 0x000000ff0300720c */ /* 0x004fda0003f05270 */
[----:B------:R-:W-:Y:S05]  /*02c0*/  @!P0 BRA `(.L_x_2) ;  /* 0x0000000000e88947 */ /* 0x000fea0003800000 */
[----:B------:R-:W0:Y:S01]  /*02d0*/  LDC.64 R12, c[0x0][0x3a8] ;  /* 0x0000ea00ff0c7b82 */ /* 0x000e220000000a00 */
[----:B------:R-:W-:Y:S01]  /*02e0*/  SHF.L.U32 R23, R2, 0x2, RZ ;  /* 0x0000000202177819 */ /* 0x000fe200000006ff */
[--C-:B------:R-:W-:Y:S01]  /*02f0*/  IMAD.MOV.U32 R3, RZ, RZ, R2.reuse ;  /* 0x000000ffff037224 */ /* 0x100fe200078e0002 */
[----:B------:R-:W-:Y:S02]  /*0300*/  SHF.R.U32.HI R8, RZ, 0x1e, R2 ;  /* 0x0000001eff087819 */ /* 0x000fe40000011602 */
[----:B0-----:R-:W-:-:S05]  /*0310*/  IADD3 R14, P0, PT, R23, R12, RZ ;  /* 0x0000000c170e7210 */ /* 0x001fca0007f1e0ff */
[----:B------:R-:W-:-:S05]  /*0320*/  IMAD.X R15, R8, 0x1, R13, P0 ;  /* 0x00000001080f7824 */ /* 0x000fca00000e060d */
[----:B------:R-:W2:Y:S01]  /*0330*/  ATOMG.E.CAS.STRONG.GPU PT, R3, [R14], R2, R3 ;  /* 0x000000020e0373a9 */ /* 0x000ea200001ee103 */
[----:B------:R-:W-:Y:S01]  /*0340*/  BSSY B1, `(.L_x_3) ;  /* 0x0000015000017945 */ /* 0x000fe20003800000 */
[----:B------:R-:W-:Y:S01]  /*0350*/  IMAD.MOV.U32 R4, RZ, RZ, R2 ;  /* 0x000000ffff047224 */ /* 0x000fe200078e0002 */
[----:B--2---:R-:W-:-:S13]  /*0360*/  ISETP.NE.AND P0, PT, R3, R2, PT ;  /* 0x000000020300720c */ /* 0x004fda0003f05270 */
[----:B------:R-:W-:Y:S05]  /*0370*/  @!P0 BRA `(.L_x_4) ;  /* 0x0000000000448947 */ /* 0x000fea0003800000 */
[----:B------:R-:W0:Y:S01]  /*0380*/  LDC.64 R4, c[0x0][0x3a8] ;  /* 0x0000ea00ff047b82 */ /* 0x000e220000000a00 */
[----:B------:R-:W-:Y:S01]  /*0390*/  BSSY B2, `(.L_x_5) ;  /* 0x000000e000027945 */ /* 0x000fe20003800000 */
[----:B------:R-:W-:Y:S02]  /*03a0*/  IMAD.MOV.U32 R6, RZ, RZ, R2 ;  /* 0x000000ffff067224 */ /* 0x000fe400078e0002 */
[----:B------:R-:W-:-:S07]  /*03b0*/  IMAD.MOV.U32 R7, RZ, RZ, RZ ;  /* 0x000000ffff077224 */ /* 0x000fce00078e00ff */
.L_x_6:
[----:B------:R-:W-:-:S04]  /*03c0*/  LEA R16, P0, R6, R12, 0x2 ;  /* 0x0000000c06107211 */ /* 0x000fc800078010ff */
[----:B------:R-:W-:-:S05]  /*03d0*/  LEA.HI.X R17, R6, R13, R7, 0x2, P0 ;  /* 0x0000000d06117211 */ /* 0x000fca00000f1407 */
[----:B------:R-:W0:Y:S01]  /*03e0*/  LDG.E R18, desc[UR6][R16.64] ;  /* 0x0000000610127981 */ /* 0x000e22000c1e1900 */
[----:B------:R-:W-:Y:S05]  /*03f0*/  YIELD ;  /* 0x0000000000007946 */ /* 0x000fea0003800000 */
[----:B0-----:R-:W-:-:S04]  /*0400*/  IMAD.WIDE.U32 R6, R18, 0x4, R4 ;  /* 0x0000000412067825 */ /* 0x001fc800078e0004 */
[----:B------:R-:W-:-:S05]  /*0410*/  IMAD.MOV.U32 R19, RZ, RZ, R18 ;  /* 0x000000ffff137224 */ /* 0x000fca00078e0012 */
[----:B------:R0:W2:Y:S02]  /*0420*/  ATOMG.E.CAS.STRONG.GPU PT, R7, [R6], R18, R19 ;  /* 0x00000012060773a9 */ /* 0x0000a400001ee113 */
[----:B0-----:R-:W-:Y:S01]  /*0430*/  IMAD.MOV.U32 R6, RZ, RZ, R18 ;  /* 0x000000ffff067224 */ /* 0x001fe200078e0012 */
[----:B--2---:R-:W-:Y:S01]  /*0440*/  ISETP.NE.AND P0, PT, R7, R18, PT ;  /* 0x000000120700720c */ /* 0x004fe20003f05270 */
[----:B------:R-:W-:-:S12]  /*0450*/  HFMA2 R7, -RZ, RZ, 0, 0 ;  /* 0x00000000ff077431 */ /* 0x000fd800000001ff */
[----:B------:R-:W-:Y:S05]  /*0460*/  @P0 BRA `(.L_x_6) ;  /* 0xfffffffc00d40947 */ /* 0x000fea000383ffff */
[----:B------:R-:W-:Y:S05]  /*0470*/  BSYNC B2 ;  /* 0x0000000000027941 */ /* 0x000fea0003800000 */
.L_x_5:
[----:B------:R-:W-:-:S07]  /*0480*/  IMAD.MOV.U32 R4, RZ, RZ, R18 ;  /* 0x000000ffff047224 */ /* 0x000fce00078e0012 */
.L_x_4:
[----:B------:R-:W-:Y:S05]  /*0490*/  BSYNC B1 ;  /* 0x0000000000017941 */ /* 0x000fea0003800000 */
.L_x_3:
[----:B------:R-:W0:Y:S01]  /*04a0*/  LDCU.64 UR4, c[0x0][0x3c0] ;  /* 0x00007800ff0477ac */ /* 0x000e220008000a00 */
[----:B------:R1:W-:Y:S01]  /*04b0*/  STG.E desc[UR6][R14.64], R4 ;  /* 0x000000040e007986 */ /* 0x0003e2000c101906 */
[----:B------:R-:W2:Y:S01]  /*04c0*/  LDC.64 R16, c[0x0][0x3a8] ;  /* 0x0000ea00ff107b82 */ /* 0x000ea20000000a00 */
[----:B0-----:R-:W-:-:S04]  /*04d0*/  IADD3 R22, P0, PT, R23, UR4, RZ ;  /* 0x0000000417167c10 */ /* 0x001fc8000ff1e0ff */
[----:B------:R-:W-:-:S05]  /*04e0*/  IADD3.X R23, PT, PT, R8, UR5, RZ, P0, !PT ;  /* 0x0000000508177c10 */ /* 0x000fca00087fe4ff */
[----:B------:R-:W2:Y:S02]  /*04f0*/  LDG.E R6, desc[UR6][R22.64] ;  /* 0x0000000616067981 */ /* 0x000ea4000c1e1900 */
[----:B--2---:R-:W-:-:S04]  /*0500*/  IMAD.WIDE.U32 R18, R6, 0x4, R16 ;  /* 0x0000000406127825 */ /* 0x004fc800078e0010 */
[----:B------:R-:W-:-:S05]  /*0510*/  IMAD.MOV.U32 R7, RZ, RZ, R6 ;  /* 0x000000ffff077224 */ /* 0x000fca00078e0006 */
[----:B------:R0:W2:Y:S01]  /*0520*/  ATOMG.E.CAS.STRONG.GPU PT, R3, [R18], R6, R7 ;  /* 0x00000006120373a9 */ /* 0x0000a200001ee107 */
[----:B------:R-:W-:Y:S01]  /*0530*/  BSSY B1, `(.L_x_7) ;  /* 0x0000012000017945 */ /* 0x000fe20003800000 */
[----:B0-----:R-:W-:Y:S01]  /*0540*/  IMAD.MOV.U32 R7, RZ, RZ, RZ ;  /* 0x000000ffff077224 */ /* 0x001fe200078e00ff */
[----:B--2---:R-:W-:-:S13]  /*0550*/  ISETP.NE.AND P0, PT, R3, R6, PT ;  /* 0x000000060300720c */ /* 0x004fda0003f05270 */
[----:B-1----:R-:W-:Y:S05]  /*0560*/  @!P0 BRA `(.L_x_8) ;  /* 0x0000000000388947 */ /* 0x002fea0003800000 */
[----:B------:R-:W-:Y:S01]  /*0570*/  BSSY B2, `(.L_x_9) ;  /* 0x000000c000027945 */ /* 0x000fe20003800000 */
.L_x_10:
[----:B------:R-:W-:-:S04]  /*0580*/  LEA R14, P0, R6, R12, 0x2 ;  /* 0x0000000c060e7211 */ /* 0x000fc800078010ff */
[----:B------:R-:W-:-:S05]  /*0590*/  LEA.HI.X R15, R6, R13, R7, 0x2, P0 ;  /* 0x0000000d060f7211 */ /* 0x000fca00000f1407 */
[----:B------:R-:W2:Y:S01]  /*05a0*/  LDG.E R22, desc[UR6][R14.64] ;  /* 0x000000060e167981 */ /* 0x000ea2000c1e1900 */
[----:B------:R-:W-:Y:S05]  /*05b0*/  YIELD ;  /* 0x0000000000007946 */ /* 0x000fea0003800000 */
[----:B--2---:R-:W-:-:S04]  /*05c0*/  IMAD.WIDE.U32 R6, R22, 0x4, R16 ;  /* 0x0000000416067825 */ /* 0x004fc800078e0010 */
[----:B------:R-:W-:-:S05]  /*05d0*/  IMAD.MOV.U32 R23, RZ, RZ, R22 ;  /* 0x000000ffff177224 */ /* 0x000fca00078e0016 */
[----:B------:R0:W2:Y:S02]  /*05e0*/  ATOMG.E.CAS.STRONG.GPU PT, R7, [R6], R22, R23 ;  /* 0x00000016060773a9 */ /* 0x0000a400001ee117 */
[----:B0-----:R-:W-:Y:S01]  /*05f0*/  IMAD.MOV.U32 R6, RZ, RZ, R22 ;  /* 0x000000ffff067224 */ /* 0x001fe200078e0016 */
[----:B--2---:R-:W-:Y:S01]  /*0600*/  ISETP.NE.AND P0, PT, R7, R22, PT ;  /* 0x000000160700720c */ /* 0x004fe20003f05270 */
[----:B------:R-:W-:-:S12]  /*0610*/  IMAD.MOV.U32 R7, RZ, RZ, RZ ;  /* 0x000000ffff077224 */ /* 0x000fd800078e00ff */
[----:B------:R-:W-:Y:S05]  /*0620*/  @P0 BRA `(.L_x_10) ;  /* 0xfffffffc00d40947 */ /* 0x000fea000383ffff */
[----:B------:R-:W-:Y:S05]  /*0630*/  BSYNC B2 ;  /* 0x0000000000027941 */ /* 0x000fea0003800000 */
.L_x_9:
[----:B------:R-:W-:-:S07]  /*0640*/  IMAD.MOV.U32 R6, RZ, RZ, R22 ;  /* 0x000000ffff067224 */ /* 0x000fce00078e0016 */
.L_x_8:
[----:B------:R-:W-:Y:S05]  /*0650*/  BSYNC B1 ;  /* 0x0000000000017941 */ /* 0x000fea0003800000 */
.L_x_7:
[----:B------:R0:W-:Y:S02]  /*0660*/  STG.E desc[UR6][R18.64], R6 ;  /* 0x0000000612007986 */ /* 0x0001e4000c101906 */
.L_x_2:
[----:B------:R-:W-:Y:S05]  /*0670*/  BSYNC B0 ;  /* 0x0000000000007941 */ /* 0x000fea0003800000 */
.L_x_1:
[----:B------:R-:W-:Y:S06]  /*0680*/  MEMBAR.SC.GPU ;  /* 0x0000000000007992 */ /* 0x000fec0000002000 */
[----:B------:R-:W-:-:S00]  /*0690*/  ERRBAR ;  /* 0x00000000000079ab */ /* 0x000fc00000000000 */
[----:B------:R-:W-:Y:S06]  /*06a0*/  CGAERRBAR ;  /* 0x00000000000075ab */ /* 0x000fec0000000000 */
[----:B------:R-:W-:Y:S01]  /*06b0*/  CCTL.IVALL ;  /* 0x00000000ff00798f */ /* 0x000fe20002000000 */
[----:B------:R-:W-:Y:S05]  /*06c0*/  WARPSYNC.ALL ;  /* 0x0000000000007948 */ /* 0x000fea0003800000 */
[----:B------:R-:W-:Y:S06]  /*06d0*/  BAR.SYNC.DEFER_BLOCKING 0x0 ;  /* 0x0000000000007b1d */ /* 0x000fec0000010000 */
[----:B------:R-:W-:Y:S05]  /*06e0*/  @P1 BRA `(.L_x_11) ;  /* 0x00000000008c1947 */ /* 0x000fea0003800000 */
[----:B------:R-:W1:Y:S01]  /*06f0*/  S2R R3, SR_LANEID ;  /* 0x0000000000037919 */ /* 0x000e620000000000 */
[----:B------:R-:W-:Y:S01]  /*0700*/  VOTEU.ANY UR4, UPT, PT ;  /* 0x0000000000047886 */ /* 0x000fe200038e0100 */
[----:B------:R-:W2:Y:S01]  /*0710*/  LDC.64 R12, c[0x4][RZ] ;  /* 0x01000000ff0c7b82 */ /* 0x000ea20000000a00 */
[----:B------:R-:W-:Y:S02]  /*0720*/  UFLO.U32 UR5, UR4 ;  /* 0x00000004000572bd */ /* 0x000fe400080e0000 */
[----:B------:R-:W2:Y:S04]  /*0730*/  POPC R7, UR4 ;  /* 0x0000000400077d09 */ /* 0x000ea80008000000 */
[----:B-1----:R-:W-:Y:S02]  /*0740*/  ISETP.EQ.U32.AND P0, PT, R3, UR5, PT ;  /* 0x0000000503007c0c */ /* 0x002fe4000bf02070 */
[----:B------:R-:W-:-:S04]  /*0750*/  IABS R3, R0 ;  /* 0x0000000000037213 */ /* 0x000fc80000000000 */
[----:B------:R-:W1:Y:S07]  /*0760*/  I2F.RP R5, R3 ;  /* 0x0000000300057306 */ /* 0x000e6e0000209400 */
[----:B--2---:R2:W5:Y:S01]  /*0770*/  @P0 ATOMG.E.ADD.STRONG.GPU PT, RZ, desc[UR6][R12.64], R7 ;  /* 0x800000070cff09a8 */ /* 0x00456200081ef106 */
[----:B------:R-:W-:Y:S01]  /*0780*/  ISETP.NE.AND P0, PT, R0, RZ, PT ;  /* 0x000000ff0000720c */ /* 0x000fe20003f05270 */
[----:B-1----:R-:W1:Y:S01]  /*0790*/  MUFU.RCP R5, R5 ;  /* 0x0000000500057308 */ /* 0x002e620000001000 */
[----:B--2---:R-:W-:-:S02]  /*07a0*/  LOP3.LUT R7, RZ, R0, RZ, 0x33, !PT ;  /* 0x00000000ff077212 */ /* 0x004fc400078e33ff */
[----:B-1----:R-:W-:-:S05]  /*07b0*/  IADD3 R14, PT, PT, R5, 0xffffffe, RZ ;  /* 0x0ffffffe050e7810 */ /* 0x002fca0007ffe0ff */
[----:B------:R1:W2:Y:S02]  /*07c0*/  F2I.FTZ.U32.TRUNC.NTZ R15, R14 ;  /* 0x0000000e000f7305 */ /* 0x0002a4000021f000 */
[----:B-1----:R-:W-:Y:S02]  /*07d0*/  IMAD.MOV.U32 R14, RZ, RZ, RZ ;  /* 0x000000ffff0e7224 */ /* 0x002fe400078e00ff */
[----:B--2---:R-:W-:-:S04]  /*07e0*/  IMAD.MOV R8, RZ, RZ, -R15 ;  /* 0x000000ffff087224 */ /* 0x004fc800078e0a0f */
[----:B------:R-:W-:-:S04]  /*07f0*/  IMAD R17, R8, R3, RZ ;  /* 0x0000000308117224 */ /* 0x000fc800078e02ff */
[----:B------:R-:W-:-:S07]  /*0800*/  IMAD.HI.U32 R15, R15, R17, R14 ;  /* 0x000000110f0f7227 */ /* 0x000fce00078e000e */
.L_x_12:
[----:B------:R-:W2:Y:S01]  /*0810*/  LDG.E.STRONG.SYS R14, desc[UR6][R12.64] ;  /* 0x000000060c0e7981 */ /* 0x000ea2000c1f5900 */
[----:B------:R-:W-:Y:S01]  /*0820*/  IABS R5, R0 ;  /* 0x0000000000057213 */ /* 0x000fe20000000000 */
[----:B------:R-:W-:Y:S05]  /*0830*/  YIELD ;  /* 0x0000000000007946 */ /* 0x000fea0003800000 */
[----:B------:R-:W-:Y:S01]  /*0840*/  IMAD.MOV R10, RZ, RZ, -R5 ;  /* 0x000000ffff0a7224 */ /* 0x000fe200078e0a05 */
[----:B--2---:R-:W-:Y:S02]  /*0850*/  IABS R8, R14 ;  /* 0x0000000e00087213 */ /* 0x004fe40000000000 */
[----:B------:R-:W-:-:S03]  /*0860*/  ISETP.GE.AND P4, PT, R14, RZ, PT ;  /* 0x000000ff0e00720c */ /* 0x000fc60003f86270 */
[----:B------:R-:W-:-:S04]  /*0870*/  IMAD.HI.U32 R5, R15, R8, RZ ;  /* 0x000000080f057227 */ /* 0x000fc800078e00ff */
[----:B------:R-:W-:Y:S01]  /*0880*/  IMAD R8, R5, R10, R8 ;  /* 0x0000000a05087224 */ /* 0x000fe200078e0208 */
[----:B------:R-:W-:-:S04]  /*0890*/  IABS R5, R0 ;  /* 0x0000000000057213 */ /* 0x000fc80000000000 */
[----:B------:R-:W-:-:S13]  /*08a0*/  ISETP.GT.U32.AND P3, PT, R3, R8, PT ;  /* 0x000000080300720c */ /* 0x000fda0003f64070 */
[----:B------:R-:W-:-:S05]  /*08b0*/  @!P3 IMAD.IADD R8, R8, 0x1, -R5 ;  /* 0x000000010808b824 */ /* 0x000fca00078e0a05 */
[----:B------:R-:W-:-:S13]  /*08c0*/  ISETP.GT.U32.AND P3, PT, R3, R8, PT ;  /* 0x000000080300720c */ /* 0x000fda0003f64070 */
[----:B------:R-:W-:-:S04]  /*08d0*/  @!P3 IMAD.IADD R8, R8, 0x1, -R5 ;  /* 0x000000010808b824 */ /* 0x000fc800078e0a05 */
[----:B------:R-:W-:-:S05]  /*08e0*/  @!P4 IMAD.MOV R8, RZ, RZ, -R8 ;  /* 0x000000ffff08c224 */ /* 0x000fca00078e0a08 */
[----:B------:R-:W-:-:S04]  /*08f0*/  SEL R8, R7, R8, !P0 ;  /* 0x0000000807087207 */ /* 0x000fc80004000000 */
[----:B------:R-:W-:-:S13]  /*0900*/  ISETP.NE.AND P3, PT, R8, RZ, PT ;  /* 0x000000ff0800720c */ /* 0x000fda0003f65270 */
[----:B------:R-:W-:Y:S05]  /*0910*/  @P3 BRA `(.L_x_12) ;  /* 0xfffffffc00bc3947 */ /* 0x000fea000383ffff */
.L_x_11:
[----:B------:R-:W-:Y:S05]  /*0920*/  WARPSYNC.ALL ;  /* 0x0000000000007948 */ /* 0x000fea0003800000 */
[----:B------:R-:W-:Y:S01]  /*0930*/  BAR.SYNC.DEFER_BLOCKING 0x0 ;  /* 0x0000000000007b1d */ /* 0x000fe20000010000 */
[----:B------:R-:W-:-:S05]  /*0940*/  PLOP3.LUT P0, PT, PT, PT, PT, 0x8, 0x80 ;  /* 0x000000000080781c */ /* 0x000fca0003f0e170 */
[----:B------:R-:W-:Y:S04]  /*0950*/  BSSY.RECONVERGENT B0, `(.L_x_13) ;  /* 0x0000004000007945 */ /* 0x000fe80003800200 */
[----:B------:R-:W-:Y:S05]  /*0960*/  @P2 BRA `(.L_x_14) ;  /* 0x0000000000082947 */ /* 0x000fea0003800000 */
[----:B------:R-:W2:Y:S02]  /*0970*/  LDG.E.U8 R3, desc[UR6][R20.64] ;  /* 0x0000000614037981 */ /* 0x000ea4000c1e1100 */
[----:B--2---:R-:W-:-:S13]  /*0980*/  ISETP.NE.AND P0, PT, R3, RZ, PT ;  /* 0x000000ff0300720c */ /* 0x004fda0003f05270 */
.L_x_14:
[----:B------:R-:W-:Y:S05]  /*0990*/  BSYNC.RECONVERGENT B0 ;  /* 0x0000000000007941 */ /* 0x000fea0003800200 */
.L_x_13:
[----:B------:R-:W-:Y:S01]  /*09a0*/  ISETP.EQ.OR P0, PT, R4, R6, !P0 ;  /* 0x000000060400720c */ /* 0x000fe20004702670 */
[----:B------:R-:W-:-:S12]  /*09b0*/  BSSY.RECONVERGENT B0, `(.L_x_15) ;  /* 0x0000036000007945 */ /* 0x000fd80003800200 */
[----:B------:R-:W-:Y:S05]  /*09c0*/  @P0 BRA `(.L_x_16) ;  /* 0x0000000000d00947 */ /* 0x000fea0003800000 */
[----:B------:R-:W1:Y:S01]  /*09d0*/  LDC.64 R14, c[0x0][0x3a8] ;  /* 0x0000ea00ff0e7b82 */ /* 0x000e620000000a00 */
[----:B------:R-:W-:Y:S02]  /*09e0*/  IMAD.MOV.U32 R5, RZ, RZ, R4 ;  /* 0x000000ffff057224 */ /* 0x000fe400078e0004 */
[----:B-1----:R-:W-:-:S06]  /*09f0*/  IMAD.WIDE.U32 R12, R4, 0x4, R14 ;  /* 0x00000004040c7825 */ /* 0x002fcc00078e000e */
[----:B------:R-:W2:Y:S01]  /*0a00*/  ATOMG.E.CAS.STRONG.GPU PT, R13, [R12], R4, R5 ;  /* 0x000000040c0d73a9 */ /* 0x000ea200001ee105 */
[----:B------:R-:W-:Y:S01]  /*0a10*/  BSSY.RELIABLE B1, `(.L_x_17) ;  /* 0x000000f000017945 */ /* 0x000fe20003800100 */
[----:B--2---:R-:W-:-:S13]  /*0a20*/  ISETP.NE.AND P0, PT, R13, R4, PT ;  /* 0x000000040d00720c */ /* 0x004fda0003f05270 */
[----:B------:R-:W-:Y:S05]  /*0a30*/  @P0 BRA `(.L_x_18) ;  /* 0x0000000000300947 */ /* 0x000fea0003800000 */
[----:B------:R-:W-:Y:S01]  /*0a40*/  IMAD.WIDE.U32 R12, R6, 0x4, R14 ;  /* 0x00000004060c7825 */ /* 0x000fe200078e000e */
[----:B------:R-:W-:-:S05]  /*0a50*/  MOV R7, R6 ;  /* 0x0000000600077202 */ /* 0x000fca0000000f00 */
[----:B------:R-:W2:Y:S02]  /*0a60*/  ATOMG.E.CAS.STRONG.GPU PT, R13, [R12], R6, R7 ;  /* 0x000000060c0d73a9 */ /* 0x000ea400001ee107 */
[----:B--2---:R-:W-:-:S13]  /*0a70*/  ISETP.NE.AND P0, PT, R13, R6, PT ;  /* 0x000000060d00720c */ /* 0x004fda0003f05270 */
[----:B------:R-:W-:Y:S05]  /*0a80*/  @P0 BRA `(.L_x_18) ;  /* 0x00000000001c0947 */ /* 0x000fea0003800000 */
[CC--:B------:R-:W-:Y:S02]  /*0a90*/  VIMNMX.U32 R12, PT, PT, R4.reuse, R6.reuse, PT ;  /* 0x00000006040c7248 */ /* 0x0c0fe40003fe0000 */
[----:B------:R-:W-:-:S03]  /*0aa0*/  VIMNMX.U32 R13, PT, PT, R4, R6, !PT ;  /* 0x00000006040d7248 */ /* 0x000fc60007fe0000 */
[----:B------:R-:W-:-:S06]  /*0ab0*/  IMAD.WIDE.U32 R14, R12, 0x4, R14 ;  /* 0x000000040c0e7825 */ /* 0x000fcc00078e000e */
[----:B------:R-:W2:Y:S02]  /*0ac0*/  ATOMG.E.CAS.STRONG.GPU PT, R15, [R14], R12, R13 ;  /* 0x0000000c0e0f73a9 */ /* 0x000ea400001ee10d */
[----:B--2---:R-:W-:-:S13]  /*0ad0*/  ISETP.NE.AND P0, PT, R15, R12, PT ;  /* 0x0000000c0f00720c */ /* 0x004fda0003f05270 */
[----:B------:R-:W-:Y:S05]  /*0ae0*/  @!P0 BREAK.RELIABLE B1 ;  /* 0x0000000000018942 */ /* 0x000fea0003800100 */
[----:B------:R-:W-:Y:S05]  /*0af0*/  @!P0 BRA `(.L_x_19) ;  /* 0x0000000000148947 */ /* 0x000fea0003800000 */
.L_x_18:
[----:B------:R-:W-:Y:S05]  /*0b00*/  BSYNC.RELIABLE B1 ;  /* 0x0000000000017941 */ /* 0x000fea0003800100 */
.L_x_17:
[----:B------:R-:W1:Y:S01]  /*0b10*/  LDC.64 R12, c[0x0][0x3d8] ;  /* 0x0000f600ff0c7b82 */ /* 0x000e620000000a00 */
[----:B------:R-:W-:-:S05]  /*0b20*/  IMAD.MOV.U32 R3, RZ, RZ, 0x1 ;  /* 0x00000001ff037424 */ /* 0x000fca00078e00ff */
[----:B-1----:R2:W-:Y:S01]  /*0b30*/  STG.E.U8 desc[UR6][R12.64], R3 ;  /* 0x000000030c007986 */ /* 0x0025e2000c101106 */
[----:B------:R-:W-:Y:S05]  /*0b40*/  BRA `(.L_x_16) ;  /* 0x0000000000707947 */ /* 0x000fea0003800000 */
.L_x_19:
[----:B------:R-:W0:Y:S01]  /*0b50*/  LDCU.64 UR4, c[0x0][0x3a0] ;  /* 0x00007400ff0477ac */ /* 0x000e220008000a00 */
[----:B------:R-:W1:Y:S01]  /*0b60*/  S2R R5, SR_LANEID ;  /* 0x0000000000057919 */ /* 0x000e620000000000 */
[----:B------:R-:W2:Y:S01]  /*0b70*/  LDC.64 R16, c[0x0][0x3a0] ;  /* 0x0000e800ff107b82 */ /* 0x000ea20000000a00 */
[----:B------:R-:W3:Y:S01]  /*0b80*/  LDCU.64 UR8, c[0x0][0x3b0] ;  /* 0x00007600ff0877ac */ /* 0x000ee20008000a00 */
[----:B0-----:R-:W-:-:S04]  /*0b90*/  LEA R18, P0, R12, UR4, 0x2 ;  /* 0x000000040c127c11 */ /* 0x001fc8000f8010ff */
[----:B------:R-:W-:-:S05]  /*0ba0*/  LEA.HI.X R19, R12, UR5, RZ, 0x2, P0 ;  /* 0x000000050c137c11 */ /* 0x000fca00080f14ff */
[----:B------:R-:W4:Y:S01]  /*0bb0*/  LDG.E R3, desc[UR6][R18.64] ;  /* 0x0000000612037981 */ /* 0x000f22000c1e1900 */
[----:B------:R-:W0:Y:S01]  /*0bc0*/  LDC.64 R14, c[0x0][0x398] ;  /* 0x0000e600ff0e7b82 */ /* 0x000e220000000a00 */
[----:B------:R-:W-:Y:S01]  /*0bd0*/  VOTEU.ANY UR4, UPT, PT ;  /* 0x0000000000047886 */ /* 0x000fe200038e0100 */
[C---:B---3--:R-:W-:Y:S01]  /*0be0*/  LEA R12, P2, R2.reuse, UR8, 0x2 ;  /* 0x00000008020c7c11 */ /* 0x048fe2000f8410ff */
[----:B------:R-:W3:Y:S01]  /*0bf0*/  POPC R7, UR4 ;  /* 0x0000000400077d09 */ /* 0x000ee20008000000 */
[----:B------:R-:W-:Y:S01]  /*0c00*/  UFLO.U32 UR4, UR4 ;  /* 0x00000004000472bd */ /* 0x000fe200080e0000 */
[----:B--2---:R-:W-:Y:S01]  /*0c10*/  IMAD.WIDE.U32 R16, R13, 0x4, R16 ;  /* 0x000000040d107825 */ /* 0x004fe200078e0010 */
[----:B------:R-:W-:-:S04]  /*0c20*/  LEA.HI.X R13, R2, UR9, RZ, 0x2, P2 ;  /* 0x00000009020d7c11 */ /* 0x000fc800090f14ff */
[----:B-1----:R-:W-:Y:S01]  /*0c30*/  ISETP.EQ.U32.AND P0, PT, R5, UR4, PT ;  /* 0x0000000405007c0c */ /* 0x002fe2000bf02070 */
[----:B---3--:R-:W-:Y:S01]  /*0c40*/  IMAD.MOV R27, RZ, RZ, -R7 ;  /* 0x000000ffff1b7224 */ /* 0x008fe200078e0a07 */
[----:B----4-:R1:W5:Y:S11]  /*0c50*/  ATOMG.E.ADD.STRONG.GPU PT, RZ, desc[UR6][R16.64], R3 ;  /* 0x8000000310ff79a8 */ /* 0x01037600081ef106 */
[----:B0-----:R1:W5:Y:S04]  /*0c60*/  @P0 ATOMG.E.ADD.STRONG.GPU PT, RZ, desc[UR6][R14.64], R27 ;  /* 0x8000001b0eff09a8 */ /* 0x00136800081ef106 */
[----:B------:R-:W2:Y:S01]  /*0c70*/  LDG.E R5, desc[UR6][R12.64] ;  /* 0x000000060c057981 */ /* 0x000ea2000c1e1900 */
[----:B------:R-:W0:Y:S08]  /*0c80*/  LDC.64 R18, c[0x0][0x388] ;  /* 0x0000e200ff127b82 */ /* 0x000e300000000a00 */
[----:B------:R-:W3:Y:S01]  /*0c90*/  LDC.64 R22, c[0x0][0x3e0] ;  /* 0x0000f800ff167b82 */ /* 0x000ee20000000a00 */
[----:B------:R-:W-:-:S07]  /*0ca0*/  IMAD.MOV.U32 R29, RZ, RZ, 0x3b9aca00 ;  /* 0x3b9aca00ff1d7424 */ /* 0x000fce00078e00ff */
[----:B--2---:R-:W2:Y:S02]  /*0cb0*/  REDUX.SUM UR4, R5 ;  /* 0x00000000050473c4 */ /* 0x004ea4000000c000 */
[----:B--2---:R-:W-:-:S05]  /*0cc0*/  IMAD.U32 R25, RZ, RZ, UR4 ;  /* 0x00000004ff197e24 */ /* 0x004fca000f8e00ff */
[----:B0-----:R1:W5:Y:S04]  /*0cd0*/  @P0 ATOMG.E.ADD.STRONG.GPU PT, RZ, desc[UR6][R18.64], R25 ;  /* 0x8000001912ff09a8 */ /* 0x00136800081ef106 */
[----:B---3--:R1:W5:Y:S04]  /*0ce0*/  @P0 ATOMG.E.ADD.STRONG.GPU PT, RZ, desc[UR6][R22.64], R7 ;  /* 0x8000000716ff09a8 */ /* 0x00836800081ef106 */
[----:B------:R1:W-:Y:S04]  /*0cf0*/  STG.E.U8 desc[UR6][R20.64], RZ ;  /* 0x000000ff14007986 */ /* 0x0003e8000c101106 */
[----:B------:R1:W-:Y:S02]  /*0d00*/  STG.E desc[UR6][R12.64], R29 ;  /* 0x0000001d0c007986 */ /* 0x0003e4000c101906 */
.L_x_16:
[----:B------:R-:W-:Y:S05]  /*0d10*/  BSYNC.RECONVERGENT B0 ;  /* 0x0000000000007941 */ /* 0x000fea0003800200 */
.L_x_15:
[----:B------:R-:W-:Y:S05]  /*0d20*/  WARPSYNC.ALL ;  /* 0x0000000000007948 */ /* 0x000fea0003800000 */
[----:B------:R-:W-:Y:S06]  /*0d30*/  MEMBAR.SC.GPU ;  /* 0x0000000000007992 */ /* 0x000fec0000002000 */
[----:B------:R-:W-:-:S00]  /*0d40*/  ERRBAR ;  /* 0x00000000000079ab */ /* 0x000fc00000000000 */
[----:B------:R-:W-:Y:S06]  /*0d50*/  CGAERRBAR ;  /* 0x00000000000075ab */ /* 0x000fec0000000000 */
[----:B------:R-:W-:Y:S02]  /*0d60*/  CCTL.IVALL ;  /* 0x00000000ff00798f */ /* 0x000fe40002000000 */
[----:B------:R-:W-:Y:S06]  /*0d70*/  BAR.SYNC.DEFER_BLOCKING 0x0 ;  /* 0x0000000000007b1d */ /* 0x000fec0000010000 */
[----:B------:R-:W-:Y:S05]  /*0d80*/  @P1 BRA `(.L_x_20) ;  /* 0x00000000008c1947 */ /* 0x000fea0003800000 */
[----:B-12---:R-:W1:Y:S01]  /*0d90*/  S2R R3, SR_LANEID ;  /* 0x0000000000037919 */ /* 0x006e620000000000 */
        /* <DEDUP_REMOVED lines=9> */
[----:B-1----:R-:W1:Y:S02]  /*0e30*/  MUFU.RCP R7, R7 ;  /* 0x0000000700077308 */ /* 0x002e640000001000 */
[----:B-1----:R-:W-:-:S06]  /*0e40*/  VIADD R14, R7, 0xffffffe ;  /* 0x0ffffffe070e7836 */ /* 0x002fcc0000000000 */
[----:B------:R1:W3:Y:S02]  /*0e50*/  F2I.FTZ.U32.TRUNC.NTZ R15, R14 ;  /* 0x0000000e000f7305 */ /* 0x0002e4000021f000 */
[----:B-1----:R-:W-:Y:S02]  /*0e60*/  HFMA2 R14, -RZ, RZ, 0, 0 ;  /* 0x00000000ff0e7431 */ /* 0x002fe400000001ff */
[----:B---3--:R-:W-:-:S04]  /*0e70*/  IMAD.MOV R8, RZ, RZ, -R15 ;  /* 0x000000ffff087224 */ /* 0x008fc800078e0a0f */
[----:B------:R-:W-:-:S04]  /*0e80*/  IMAD R17, R8, R3, RZ ;  /* 0x0000000308117224 */ /* 0x000fc800078e02ff */
[----:B------:R-:W-:Y:S01]  /*0e90*/  IMAD.HI.U32 R17, R15, R17, R14 ;  /* 0x000000110f117227 */ /* 0x000fe200078e000e */
[----:B--2---:R-:W-:-:S07]  /*0ea0*/  LOP3.LUT R15, RZ, R0, RZ, 0x33, !PT ;  /* 0x00000000ff0f7212 */ /* 0x004fce00078e33ff */
.L_x_21:
        /* <DEDUP_REMOVED lines=17> */
.L_x_20:
[----:B------:R-:W-:Y:S01]  /*0fc0*/  IMAD.IADD R2, R11, 0x1, R2 ;  /* 0x000000010b027824 */ /* 0x000fe200078e0202 */
[----:B------:R-:W-:Y:S05]  /*0fd0*/  WARPSYNC.ALL ;  /* 0x0000000000007948 */ /* 0x000fea0003800000 */
[----:B------:R-:W-:Y:S01]  /*0fe0*/  BAR.SYNC.DEFER_BLOCKING 0x0 ;  /* 0x0000000000007b1d */ /* 0x000fe20000010000 */
[----:B------:R-:W-:-:S13]  /*0ff0*/  ISETP.GE.U32.AND P0, PT, R2, R9, PT ;  /* 0x000000090200720c */ /* 0x000fda0003f06070 */
[----:B------:R-:W-:Y:S05]  /*1000*/  @!P0 BRA `(.L_x_22) ;  /* 0xfffffff000888947 */ /* 0x000fea000383ffff */
[----:B------:R-:W-:Y:S05]  /*1010*/  EXIT ;  /* 0x000000000000794d */ /* 0x000fea0003800000 */
.L_x_23:
        /* <DEDUP_REMOVED lines=14> */
.L_x_73:


//--------------------- .text._Z15verify_min_elemiPiS_S_14ComponentSpacePjS1_PbS1_ --------------------------
	.section	.text._Z15verify_min_elemiPiS_S_14ComponentSpacePjS1_PbS1_,"ax",@progbits
	.align	128
        .global         _Z15verify_min_elemiPiS_S_14ComponentSpacePjS1_PbS1_
        .type           _Z15verify_min_elemiPiS_S_14ComponentSpacePjS1_PbS1_,@function
        .size           _Z15verify_min_elemiPiS_S_14ComponentSpacePjS1_PbS1_,(.L_x_74 - _Z15verify_min_elemiPiS_S_14ComponentSpacePjS1_PbS1_)
        .other          _Z15verify_min_elemiPiS_S_14ComponentSpacePjS1_PbS1_,@"STO_CUDA_ENTRY STV_DEFAULT"
_Z15verify_min_elemiPiS_S_14ComponentSpacePjS1_PbS1_:
.text._Z15verify_min_elemiPiS_S_14ComponentSpacePjS1_PbS1_:
[----:B------:R-:W-:Y:S01]  /*0000*/  LDC R1, c[0x0][0x37c] ;  /* 0x0000df00ff017b82 */ /* 0x000fe20000000800 */
[----:B------:R-:W0:Y:S01]  /*0010*/  S2R R2, SR_CTAID.X ;  /* 0x0000000000027919 */ /* 0x000e220000002500 */
[----:B------:R-:W0:Y:S01]  /*0020*/  LDCU UR4, c[0x0][0x360] ;  /* 0x00006c00ff0477ac */ /* 0x000e220008000800 */
[----:B------:R-:W0:Y:S01]  /*0030*/  S2R R3, SR_TID.X ;  /* 0x0000000000037919 */ /* 0x000e220000002100 */
[----:B------:R-:W1:Y:S01]  /*0040*/  LDCU UR6, c[0x0][0x380] ;  /* 0x00007000ff0677ac */ /* 0x000e620008000800 */
[----:B0-----:R-:W-:-:S05]  /*0050*/  IMAD R2, R2, UR4, R3 ;  /* 0x0000000402027c24 */ /* 0x001fca000f8e0203 */
[----:B-1----:R-:W-:-:S13]  /*0060*/  ISETP.GE.U32.AND P0, PT, R2, UR6, PT ;  /* 0x0000000602007c0c */ /* 0x002fda000bf06070 */
[----:B------:R-:W-:Y:S05]  /*0070*/  @P0 EXIT ;  /* 0x000000000000094d */ /* 0x000fea0003800000 */
[----:B------:R-:W0:Y:S01]  /*0080*/  LDC.64 R4, c[0x0][0x3b8] ;  /* 0x0000ee00ff047b82 */ /* 0x000e220000000a00 */
[----:B------:R-:W-:Y:S02]  /*0090*/  IMAD.MOV.U32 R3, RZ, RZ, R2 ;  /* 0x000000ffff037224 */ /* 0x000fe400078e0002 */
[----:B0-----:R-:W-:-:S06]  /*00a0*/  IMAD.WIDE.U32 R4, R2, 0x4, R4 ;  /* 0x0000000402047825 */ /* 0x001fcc00078e0004 */
[----:B------:R-:W2:Y:S02]  /*00b0*/  ATOMG.E.CAS.STRONG.GPU PT, R5, [R4], R2, R3 ;  /* 0x00000002040573a9 */ /* 0x000ea400001ee103 */
[----:B--2---:R-:W-:-:S13]  /*00c0*/  ISETP.NE.AND P0, PT, R5, R2, PT ;  /* 0x000000020500720c */ /* 0x004fda0003f05270 */
[----:B------:R-:W-:Y:S05]  /*00d0*/  @P0 EXIT ;  /* 0x000000000000094d */ /* 0x000fea0003800000 */
[----:B------:R-:W0:Y:S01]  /*00e0*/  LDCU.64 UR8, c[0x0][0x3d8] ;  /* 0x00007b00ff0877ac */ /* 0x000e220008000a00 */
[----:B------:R-:W-:Y:S01]  /*00f0*/  IMAD.SHL.U32 R3, R2, 0x4, RZ ;  /* 0x0000000402037824 */ /* 0x000fe200078e00ff */
[----:B------:R-:W-:Y:S01]  /*0100*/  SHF.R.U32.HI R6, RZ, 0x1e, R2 ;  /* 0x0000001eff067819 */ /* 0x000fe20000011602 */
[----:B------:R-:W1:Y:S03]  /*0110*/  LDCU.64 UR4, c[0x0][0x358] ;  /* 0x00006b00ff0477ac */ /* 0x000e660008000a00 */
[----:B0-----:R-:W-:-:S04]  /*0120*/  IADD3 R4, P0, PT, R3, UR8, RZ ;  /* 0x0000000803047c10 */ /* 0x001fc8000ff1e0ff */
[----:B------:R-:W-:-:S05]  /*0130*/  IADD3.X R5, PT, PT, R6, UR9, RZ, P0, !PT ;  /* 0x0000000906057c10 */ /* 0x000fca00087fe4ff */
[----:B-1----:R-:W2:Y:S02]  /*0140*/  LDG.E R0, desc[UR4][R4.64] ;  /* 0x0000000404007981 */ /* 0x002ea4000c1e1900 */
[----:B--2---:R-:W-:-:S13]  /*0150*/  ISETP.NE.AND P0, PT, R0, UR6, PT ;  /* 0x0000000600007c0c */ /* 0x004fda000bf05270 */
[----:B------:R-:W-:Y:S05]  /*0160*/  @!P0 EXIT ;  /* 0x000000000000894d */ /* 0x000fea0003800000 */
[----:B------:R-:W0:Y:S02]  /*0170*/  LDCU.64 UR6, c[0x0][0x3c0] ;  /* 0x00007800ff0677ac */ /* 0x000e240008000a00 */
[----:B0-----:R-:W-:-:S04]  /*0180*/  IADD3 R4, P0, PT, R3, UR6, RZ ;  /* 0x0000000603047c10 */ /* 0x001fc8000ff1e0ff */
[----:B------:R-:W-:-:S05]  /*0190*/  IADD3.X R5, PT, PT, R6, UR7, RZ, P0, !PT ;  /* 0x0000000706057c10 */ /* 0x000fca00087fe4ff */
[----:B------:R-:W2:Y:S02]  /*01a0*/  LDG.E R3, desc[UR4][R4.64] ;  /* 0x0000000404037981 */ /* 0x000ea4000c1e1900 */
[----:B--2---:R-:W-:-:S13]  /*01b0*/  ISETP.NE.AND P0, PT, R3, 0x3b9aca00, PT ;  /* 0x3b9aca000300780c */ /* 0x004fda0003f05270 */
[----:B------:R-:W-:Y:S05]  /*01c0*/  @!P0 EXIT ;  /* 0x000000000000894d */ /* 0x000fea0003800000 */
[----:B------:R-:W0:Y:S01]  /*01d0*/  LDC.64 R6, c[0x0][0x388] ;  /* 0x0000e200ff067b82 */ /* 0x000e220000000a00 */
[----:B------:R-:W1:Y:S01]  /*01e0*/  LDCU.64 UR6, c[0x0][0x388] ;  /* 0x00007100ff0677ac */ /* 0x000e620008000a00 */
[C---:B------:R-:W-:Y:S01]  /*01f0*/  IMAD.SHL.U32 R8, R0.reuse, 0x4, RZ ;  /* 0x0000000400087824 */ /* 0x040fe200078e00ff */
[----:B------:R-:W-:Y:S01]  /*0200*/  SHF.R.U32.HI R9, RZ, 0x1e, R0 ;  /* 0x0000001eff097819 */ /* 0x000fe20000011600 */
[----:B------:R-:W-:-:S03]  /*0210*/  VIADD R5, R0, 0x1 ;  /* 0x0000000100057836 */ /* 0x000fc60000000000 */
[----:B-1----:R-:W-:Y:S01]  /*0220*/  IADD3 R4, P0, PT, R8, UR6, RZ ;  /* 0x0000000608047c10 */ /* 0x002fe2000ff1e0ff */
[----:B0-----:R-:W-:-:S03]  /*0230*/  IMAD.WIDE.U32 R6, R5, 0x4, R6 ;  /* 0x0000000405067825 */ /* 0x001fc600078e0006 */
[----:B------:R-:W-:-:S03]  /*0240*/  IADD3.X R5, PT, PT, R9, UR7, RZ, P0, !PT ;  /* 0x0000000709057c10 */ /* 0x000fc600087fe4ff */
[----:B------:R-:W2:Y:S04]  /*0250*/  LDG.E R6, desc[UR4][R6.64] ;  /* 0x0000000406067981 */ /* 0x000ea8000c1e1900 */
[----:B------:R-:W2:Y:S02]  /*0260*/  LDG.E R5, desc[UR4][R4.64] ;  /* 0x0000000404057981 */ /* 0x000ea4000c1e1900 */
[----:B--2---:R-:W-:-:S13]  /*0270*/  ISETP.GE.U32.AND P0, PT, R5, R6, PT ;  /* 0x000000060500720c */ /* 0x004fda0003f06070 */
[----:B------:R-:W-:Y:S05]  /*0280*/  @P0 EXIT ;  /* 0x000000000000094d */ /* 0x000fea0003800000 */
[----:B------:R-:W0:Y:S01]  /*0290*/  LDCU.64 UR6, c[0x0][0x3c8] ;  /* 0x00007900ff0677ac */ /* 0x000e220008000a00 */
[----:B------:R-:W-:Y:S01]  /*02a0*/  IMAD.MOV.U32 R7, RZ, RZ, R5 ;  /* 0x000000ffff077224 */ /* 0x000fe200078e0005 */
[----:B------:R-:W1:Y:S01]  /*02b0*/  LDCU.64 UR8, c[0x0][0x3b8] ;  /* 0x00007700ff0877ac */ /* 0x000e620008000a00 */
[----:B0-----:R-:W-:-:S04]  /*02c0*/  IADD3 R4, P0, PT, R8, UR6, RZ ;  /* 0x0000000608047c10 */ /* 0x001fc8000ff1e0ff */
[----:B-1----:R-:W-:-:S09]  /*02d0*/  IADD3.X R5, PT, PT, R9, UR7, RZ, P0, !PT ;  /* 0x0000000709057c10 */ /* 0x002fd200087fe4ff */
.L_x_31:
[----:B------:R-:W0:Y:S02]  /*02e0*/  LDC.64 R8, c[0x0][0x398] ;  /* 0x0000e600ff087b82 */ /* 0x000e240000000a00 */
[----:B0-----:R-:W-:-:S06]  /*02f0*/  IMAD.WIDE.U32 R8, R7, 0x4, R8 ;  /* 0x0000000407087825 */ /* 0x001fcc00078e0008 */
[----:B------:R-:W2:Y:S01]  /*0300*/  LDG.E R8, desc[UR4][R8.64] ;  /* 0x0000000408087981 */ /* 0x000ea2000c1e1900 */
[----:B------:R-:W-:Y:S05]  /*0310*/  YIELD ;  /* 0x0000000000007946 */ /* 0x000fea0003800000 */
[----:B------:R-:W-:Y:S01]  /*0320*/  BSSY B0, `(.L_x_24) ;  /* 0x0000023000007945 */ /* 0x000fe20003800000 */
[----:B--2---:R-:W-:-:S13]  /*0330*/  ISETP.NE.AND P0, PT, R8, R3, PT ;  /* 0x000000030800720c */ /* 0x004fda0003f05270 */
[----:B------:R-:W-:Y:S05]  /*0340*/  @P0 BRA `(.L_x_25) ;  /* 0x0000000000800947 */ /* 0x000fea0003800000 */
[----:B------:R-:W0:Y:S01]  /*0350*/  LDCU.64 UR6, c[0x0][0x390] ;  /* 0x00007200ff0677ac */ /* 0x000e220008000a00 */
[----:B------:R-:W1:Y:S01]  /*0360*/  LDC.64 R10, c[0x0][0x3b8] ;  /* 0x0000ee00ff0a7b82 */ /* 0x000e620000000a00 */
[----:B0-----:R-:W-:-:S04]  /*0370*/  LEA R12, P0, R7, UR6, 0x2 ;  /* 0x00000006070c7c11 */ /* 0x001fc8000f8010ff */
[----:B------:R-:W-:-:S05]  /*0380*/  LEA.HI.X R13, R7, UR7, RZ, 0x2, P0 ;  /* 0x00000007070d7c11 */ /* 0x000fca00080f14ff */
[----:B------:R-:W1:Y:S02]  /*0390*/  LDG.E R12, desc[UR4][R12.64] ;  /* 0x000000040c0c7981 */ /* 0x000e64000c1e1900 */
[----:B-1----:R-:W-:-:S04]  /*03a0*/  IMAD.WIDE.U32 R8, R12, 0x4, R10 ;  /* 0x000000040c087825 */ /* 0x002fc800078e000a */
[----:B------:R-:W-:-:S05]  /*03b0*/  IMAD.MOV.U32 R13, RZ, RZ, R12 ;  /* 0x000000ffff0d7224 */ /* 0x000fca00078e000c */
[----:B------:R0:W2:Y:S01]  /*03c0*/  ATOMG.E.CAS.STRONG.GPU PT, R15, [R8], R12, R13 ;  /* 0x0000000c080f73a9 */ /* 0x0000a200001ee10d */
[----:B------:R-:W-:Y:S01]  /*03d0*/  BSSY B1, `(.L_x_26) ;  /* 0x0000012000017945 */ /* 0x000fe20003800000 */
[----:B0-----:R-:W-:Y:S01]  /*03e0*/  IMAD.MOV.U32 R13, RZ, RZ, RZ ;  /* 0x000000ffff0d7224 */ /* 0x001fe200078e00ff */
[----:B--2---:R-:W-:-:S13]  /*03f0*/  ISETP.NE.AND P0, PT, R15, R12, PT ;  /* 0x0000000c0f00720c */ /* 0x004fda0003f05270 */
[----:B------:R-:W-:Y:S05]  /*0400*/  @!P0 BRA `(.L_x_27) ;  /* 0x0000000000388947 */ /* 0x000fea0003800000 */
[----:B------:R-:W-:Y:S01]  /*0410*/  BSSY B2, `(.L_x_28) ;  /* 0x000000c000027945 */ /* 0x000fe20003800000 */
.L_x_29:
[----:B------:R-:W-:-:S04]  /*0420*/  LEA R14, P0, R12, UR8, 0x2 ;  /* 0x000000080c0e7c11 */ /* 0x000fc8000f8010ff */
[----:B------:R-:W-:-:S05]  /*0430*/  LEA.HI.X R15, R12, UR9, R13, 0x2, P0 ;  /* 0x000000090c0f7c11 */ /* 0x000fca00080f140d */
        /* <DEDUP_REMOVED lines=10> */
.L_x_28:
[----:B------:R-:W-:-:S07]  /*04e0*/  IMAD.MOV.U32 R12, RZ, RZ, R16 ;  /* 0x000000ffff0c7224 */ /* 0x000fce00078e0010 */
.L_x_27:
[----:B------:R-:W-:Y:S05]  /*04f0*/  BSYNC B1 ;  /* 0x0000000000017941 */ /* 0x000fea0003800000 */
.L_x_26:
[----:B------:R0:W-:Y:S04]  /*0500*/  STG.E desc[UR4][R8.64], R12 ;  /* 0x0000000c08007986 */ /* 0x0001e8000c101904 */
[----:B------:R-:W2:Y:S01]  /*0510*/  LDG.E R11, desc[UR4][R4.64] ;  /* 0x00000004040b7981 */ /* 0x000ea2000c1e1900 */
[C---:B------:R-:W-:Y:S02]  /*0520*/  ISETP.NE.AND P1, PT, R12.reuse, R2, PT ;  /* 0x000000020c00720c */ /* 0x040fe40003f25270 */
[----:B--2---:R-:W-:-:S13]  /*0530*/  ISETP.NE.AND P0, PT, R12, R11, PT ;  /* 0x0000000b0c00720c */ /* 0x004fda0003f05270 */
[----:B0-----:R-:W-:Y:S05]  /*0540*/  @!P0 BRA P1, `(.L_x_30) ;  /* 0x0000000000148947 */ /* 0x001fea0000800000 */
.L_x_25:
[----:B------:R-:W-:Y:S05]  /*0550*/  BSYNC B0 ;  /* 0x0000000000007941 */ /* 0x000fea0003800000 */
.L_x_24:
[----:B------:R-:W-:-:S05]  /*0560*/  VIADD R7, R7, 0x1 ;  /* 0x0000000107077836 */ /* 0x000fca0000000000 */
[----:B------:R-:W-:-:S13]  /*0570*/  ISETP.GE.U32.AND P0, PT, R7, R6, PT ;  /* 0x000000060700720c */ /* 0x000fda0003f06070 */
[----:B------:R-:W-:Y:S05]  /*0580*/  @!P0 BRA `(.L_x_31) ;  /* 0xfffffffc00548947 */ /* 0x000fea000383ffff */
[----:B------:R-:W-:Y:S05]  /*0590*/  EXIT ;  /* 0x000000000000794d */ /* 0x000fea0003800000 */
.L_x_30:
[----:B------:R-:W0:Y:S02]  /*05a0*/  LDCU.64 UR6, c[0x0][0x3d0] ;  /* 0x00007a00ff0677ac */ /* 0x000e240008000a00 */
[----:B0-----:R-:W-:Y:S01]  /*05b0*/  IADD3 R2, P0, PT, R0, UR6, RZ ;  /* 0x0000000600027c10 */ /* 0x001fe2000ff1e0ff */
[----:B------:R-:W-:-:S04]  /*05c0*/  IMAD.MOV.U32 R0, RZ, RZ, 0x1 ;  /* 0x00000001ff007424 */ /* 0x000fc800078e00ff */
[----:B------:R-:W-:-:S05]  /*05d0*/  IMAD.X R3, RZ, RZ, UR7, P0 ;  /* 0x00000007ff037e24 */ /* 0x000fca00080e06ff */
[----:B------:R-:W-:Y:S01]  /*05e0*/  STG.E.U8 desc[UR4][R2.64], R0 ;  /* 0x0000000002007986 */ /* 0x000fe2000c101104 */
[----:B------:R-:W-:Y:S05]  /*05f0*/  EXIT ;  /* 0x000000000000794d */ /* 0x000fea0003800000 */
.L_x_32:
        /* <DEDUP_REMOVED lines=16> */
.L_x_74:


//--------------------- .text._Z12dfindelemin2iPiS_S_14ComponentSpacePjS1_S1_S1_ --------------------------
	.section	.text._Z12dfindelemin2iPiS_S_14ComponentSpacePjS1_S1_S1_,"ax",@progbits
	.align	128
        .global         _Z12dfindelemin2iPiS_S_14ComponentSpacePjS1_S1_S1_
        .type           _Z12dfindelemin2iPiS_S_14ComponentSpacePjS1_S1_S1_,@function
        .size           _Z12dfindelemin2iPiS_S_14ComponentSpacePjS1_S1_S1_,(.L_x_75 - _Z12dfindelemin2iPiS_S_14ComponentSpacePjS1_S1_S1_)
        .other          _Z12dfindelemin2iPiS_S_14ComponentSpacePjS1_S1_S1_,@"STO_CUDA_ENTRY STV_DEFAULT"
_Z12dfindelemin2iPiS_S_14ComponentSpacePjS1_S1_S1_:
.text._Z12dfindelemin2iPiS_S_14ComponentSpacePjS1_S1_S1_:
        /* <DEDUP_REMOVED lines=9> */
[----:B------:R-:W-:Y:S01]  /*0090*/  IMAD.MOV.U32 R2, RZ, RZ, R3 ;  /* 0x000000ffff027224 */ /* 0x000fe200078e0003 */
[----:B------:R-:W1:Y:S01]  /*00a0*/  LDCU.64 UR4, c[0x0][0x358] ;  /* 0x00006b00ff0477ac */ /* 0x000e620008000a00 */
[----:B------:R-:W2:Y:S01]  /*00b0*/  LDCU.64 UR8, c[0x0][0x3b8] ;  /* 0x00007700ff0877ac */ /* 0x000ea20008000a00 */
[----:B0-----:R-:W-:-:S05]  /*00c0*/  IMAD.WIDE.U32 R6, R3, 0x4, R10 ;  /* 0x0000000403067825 */ /* 0x001fca00078e000a */
[----:B------:R-:W3:Y:S01]  /*00d0*/  ATOMG.E.CAS.STRONG.GPU PT, R0, [R6], R2, R3 ;  /* 0x00000002060073a9 */ /* 0x000ee200001ee103 */
[----:B------:R-:W-:Y:S01]  /*00e0*/  BSSY B0, `(.L_x_33) ;  /* 0x0000014000007945 */ /* 0x000fe20003800000 */
[--C-:B------:R-:W-:Y:S02]  /*00f0*/  IMAD.MOV.U32 R13, RZ, RZ, R3.reuse ;  /* 0x000000ffff0d7224 */ /* 0x100fe400078e0003 */
[----:B------:R-:W-:Y:S02]  /*0100*/  IMAD.MOV.U32 R4, RZ, RZ, R3 ;  /* 0x000000ffff047224 */ /* 0x000fe400078e0003 */
[----:B------:R-:W-:Y:S01]  /*0110*/  IMAD.MOV.U32 R5, RZ, RZ, RZ ;  /* 0x000000ffff057224 */ /* 0x000fe200078e00ff */
[----:B---3--:R-:W-:-:S13]  /*0120*/  ISETP.NE.AND P0, PT, R0, R3, PT ;  /* 0x000000030000720c */ /* 0x008fda0003f05270 */
[----:B-12---:R-:W-:Y:S05]  /*0130*/  @!P0 BRA `(.L_x_34) ;  /* 0x0000000000388947 */ /* 0x006fea0003800000 */
[----:B------:R-:W-:Y:S01]  /*0140*/  BSSY B1, `(.L_x_35) ;  /* 0x000000c000017945 */ /* 0x000fe20003800000 */
.L_x_36:
        /* <DEDUP_REMOVED lines=12> */
.L_x_35:
[----:B------:R-:W-:-:S07]  /*0210*/  IMAD.MOV.U32 R13, RZ, RZ, R12 ;  /* 0x000000ffff0d7224 */ /* 0x000fce00078e000c */
.L_x_34:
[----:B------:R-:W-:Y:S05]  /*0220*/  BSYNC B0 ;  /* 0x0000000000007941 */ /* 0x000fea0003800000 */
.L_x_33:
[----:B------:R-:W0:Y:S01]  /*0230*/  LDCU.128 UR12, c[0x0][0x3c0] ;  /* 0x00007800ff0c77ac */ /* 0x000e220008000c00 */
[C---:B------:R-:W-:Y:S01]  /*0240*/  IMAD.SHL.U32 R12, R4.reuse, 0x4, RZ ;  /* 0x00000004040c7824 */ /* 0x040fe200078e00ff */
[----:B------:R-:W-:Y:S01]  /*0250*/  SHF.L.U64.HI R10, R4, 0x2, R5 ;  /* 0x00000002040a7819 */ /* 0x000fe20000010205 */
[----:B------:R-:W-:Y:S01]  /*0260*/  IMAD.SHL.U32 R2, R3, 0x4, RZ ;  /* 0x0000000403027824 */ /* 0x000fe200078e00ff */
[----:B------:R-:W-:Y:S01]  /*0270*/  SHF.R.U32.HI R14, RZ, 0x1e, R3 ;  /* 0x0000001eff0e7819 */ /* 0x000fe20000011603 */
[----:B------:R1:W-:Y:S01]  /*0280*/  STG.E desc[UR4][R6.64], R13 ;  /* 0x0000000d06007986 */ /* 0x0003e2000c101904 */
[----:B0-----:R-:W-:Y:S02]  /*0290*/  IADD3 R8, P0, PT, R12, UR14, RZ ;  /* 0x0000000e0c087c10 */ /* 0x001fe4000ff1e0ff */
[----:B------:R-:W-:Y:S02]  /*02a0*/  IADD3 R4, P1, PT, R2, UR12, RZ ;  /* 0x0000000c02047c10 */ /* 0x000fe4000ff3e0ff */
[----:B------:R-:W-:-:S02]  /*02b0*/  IADD3.X R9, PT, PT, R10, UR15, RZ, P0, !PT ;  /* 0x0000000f0a097c10 */ /* 0x000fc400087fe4ff */
[----:B------:R-:W-:-:S03]  /*02c0*/  IADD3.X R5, PT, PT, R14, UR13, RZ, P1, !PT ;  /* 0x0000000d0e057c10 */ /* 0x000fc60008ffe4ff */
[----:B------:R-:W2:Y:S04]  /*02d0*/  LDG.E R8, desc[UR4][R8.64] ;  /* 0x0000000408087981 */ /* 0x000ea8000c1e1900 */
[----:B------:R-:W2:Y:S02]  /*02e0*/  LDG.E R11, desc[UR4][R4.64] ;  /* 0x00000004040b7981 */ /* 0x000ea4000c1e1900 */
[----:B--2---:R-:W-:-:S13]  /*02f0*/  ISETP.NE.AND P0, PT, R11, R8, PT ;  /* 0x000000080b00720c */ /* 0x004fda0003f05270 */
[----:B-1----:R-:W-:Y:S05]  /*0300*/  @P0 EXIT ;  /* 0x000000000000094d */ /* 0x002fea0003800000 */
[----:B------:R-:W0:Y:S02]  /*0310*/  LDCU.64 UR10, c[0x0][0x3d0] ;  /* 0x00007a00ff0a77ac */ /* 0x000e240008000a00 */
[----:B0-----:R-:W-:-:S04]  /*0320*/  IADD3 R16, P0, PT, R2, UR10, RZ ;  /* 0x0000000a02107c10 */ /* 0x001fc8000ff1e0ff */
[----:B------:R-:W-:-:S05]  /*0330*/  IADD3.X R17, PT, PT, R14, UR11, RZ, P0, !PT ;  /* 0x0000000b0e117c10 */ /* 0x000fca00087fe4ff */
[----:B------:R-:W2:Y:S02]  /*0340*/  LDG.E R0, desc[UR4][R16.64] ;  /* 0x0000000410007981 */ /* 0x000ea4000c1e1900 */
[----:B--2---:R-:W-:-:S04]  /*0350*/  ISETP.NE.AND P0, PT, R0, UR6, PT ;  /* 0x0000000600007c0c */ /* 0x004fc8000bf05270 */
[----:B------:R-:W-:-:S13]  /*0360*/  ISETP.EQ.OR P0, PT, R13, R0, !P0 ;  /* 0x000000000d00720c */ /* 0x000fda0004702670 */
[----:B------:R-:W-:Y:S05]  /*0370*/  @P0 EXIT ;  /* 0x000000000000094d */ /* 0x000fea0003800000 */
[----:B------:R-:W0:Y:S02]  /*0380*/  LDCU.64 UR10, c[0x0][0x388] ;  /* 0x00007100ff0a77ac */ /* 0x000e240008000a00 */
[----:B0-----:R-:W-:-:S04]  /*0390*/  IADD3 R6, P0, PT, R2, UR10, RZ ;  /* 0x0000000a02067c10 */ /* 0x001fc8000ff1e0ff */
[----:B------:R-:W-:-:S05]  /*03a0*/  IADD3.X R7, PT, PT, R14, UR11, RZ, P0, !PT ;  /* 0x0000000b0e077c10 */ /* 0x000fca00087fe4ff */
[----:B------:R-:W2:Y:S04]  /*03b0*/  LDG.E R0, desc[UR4][R6.64+0x4] ;  /* 0x0000040406007981 */ /* 0x000ea8000c1e1900 */
[----:B------:R-:W2:Y:S02]  /*03c0*/  LDG.E R8, desc[UR4][R6.64] ;  /* 0x0000000406087981 */ /* 0x000ea4000c1e1900 */
[----:B--2---:R-:W-:-:S13]  /*03d0*/  ISETP.GE.U32.AND P0, PT, R8, R0, PT ;  /* 0x000000000800720c */ /* 0x004fda0003f06070 */
[----:B------:R-:W-:Y:S05]  /*03e0*/  @P0 EXIT ;  /* 0x000000000000094d */ /* 0x000fea0003800000 */
[----:B------:R-:W0:Y:S01]  /*03f0*/  LDCU.64 UR10, c[0x0][0x3d8] ;  /* 0x00007b00ff0a77ac */ /* 0x000e220008000a00 */
[----:B------:R-:W-:Y:S01]  /*0400*/  IMAD.MOV.U32 R2, RZ, RZ, R11 ;  /* 0x000000ffff027224 */ /* 0x000fe200078e000b */
[----:B0-----:R-:W-:-:S04]  /*0410*/  IADD3 R6, P0, PT, R12, UR10, RZ ;  /* 0x0000000a0c067c10 */ /* 0x001fc8000ff1e0ff */
[----:B------:R-:W-:-:S09]  /*0420*/  IADD3.X R7, PT, PT, R10, UR11, RZ, P0, !PT ;  /* 0x0000000b0a077c10 */ /* 0x000fd200087fe4ff */
.L_x_43:
[----:B0-----:R-:W0:Y:S02]  /*0430*/  LDC.64 R10, c[0x0][0x398] ;  /* 0x0000e600ff0a7b82 */ /* 0x001e240000000a00 */
[----:B0-----:R-:W-:-:S06]  /*0440*/  IMAD.WIDE.U32 R10, R8, 0x4, R10 ;  /* 0x00000004080a7825 */ /* 0x001fcc00078e000a */
[----:B------:R-:W2:Y:S01]  /*0450*/  LDG.E R11, desc[UR4][R10.64] ;  /* 0x000000040a0b7981 */ /* 0x000ea2000c1e1900 */
[----:B------:R-:W-:Y:S01]  /*0460*/  BSSY B0, `(.L_x_37) ;  /* 0x0000025000007945 */ /* 0x000fe20003800000 */
[----:B--2--5:R-:W-:-:S13]  /*0470*/  ISETP.NE.AND P0, PT, R11, R2, PT ;  /* 0x000000020b00720c */ /* 0x024fda0003f05270 */
        /* <DEDUP_REMOVED lines=14> */
.L_x_42:
[----:B------:R-:W-:Y:S05]  /*0560*/  YIELD ;  /* 0x0000000000007946 */ /* 0x000fea0003800000 */
[----:B------:R-:W0:Y:S02]  /*0570*/  LDCU.64 UR10, c[0x0][0x3b8] ;  /* 0x00007700ff0a77ac */ /* 0x000e240008000a00 */
[----:B0-----:R-:W-:-:S04]  /*0580*/  LEA R18, P0, R14, UR10, 0x2 ;  /* 0x0000000a0e127c11 */ /* 0x001fc8000f8010ff */
[----:B------:R-:W-:-:S05]  /*0590*/  LEA.HI.X R19, R14, UR11, R15, 0x2, P0 ;  /* 0x0000000b0e137c11 */ /* 0x000fca00080f140f */
[----:B------:R-:W2:Y:S02]  /*05a0*/  LDG.E R20, desc[UR4][R18.64] ;  /* 0x0000000412147981 */ /* 0x000ea4000c1e1900 */
        /* <DEDUP_REMOVED lines=8> */
.L_x_41:
[----:B------:R-:W-:-:S07]  /*0630*/  IMAD.MOV.U32 R14, RZ, RZ, R20 ;  /* 0x000000ffff0e7224 */ /* 0x000fce00078e0014 */
.L_x_40:
[----:B------:R-:W-:Y:S05]  /*0640*/  BSYNC B1 ;  /* 0x0000000000017941 */ /* 0x000fea0003800000 */
.L_x_39:
[----:B------:R0:W-:Y:S04]  /*0650*/  STG.E desc[UR4][R10.64], R14 ;  /* 0x0000000e0a007986 */ /* 0x0001e8000c101904 */
[----:B------:R-:W2:Y:S02]  /*0660*/  LDG.E R9, desc[UR4][R16.64] ;  /* 0x0000000410097981 */ /* 0x000ea4000c1e1900 */
[----:B--2---:R-:W-:-:S13]  /*0670*/  ISETP.NE.AND P0, PT, R14, R9, PT ;  /* 0x000000090e00720c */ /* 0x004fda0003f05270 */
[----:B0-----:R-:W-:Y:S05]  /*0680*/  @P0 BRA `(.L_x_38) ;  /* 0x0000000000080947 */ /* 0x001fea0003800000 */
[----:B------:R-:W0:Y:S02]  /*0690*/  LDC R2, c[0x0][0x380] ;  /* 0x0000e000ff027b82 */ /* 0x000e240000000800 */
[----:B0-----:R0:W5:Y:S02]  /*06a0*/  ATOMG.E.CAS.STRONG.GPU PT, RZ, [R6], R2, R3 ;  /* 0x0000000206ff73a9 */ /* 0x00116400001ee103 */
.L_x_38:
[----:B------:R-:W-:Y:S05]  /*06b0*/  BSYNC B0 ;  /* 0x0000000000007941 */ /* 0x000fea0003800000 */
.L_x_37:
[----:B------:R-:W-:-:S05]  /*06c0*/  VIADD R8, R8, 0x1 ;  /* 0x0000000108087836 */ /* 0x000fca0000000000 */
[----:B------:R-:W-:-:S13]  /*06d0*/  ISETP.GE.U32.AND P0, PT, R8, R0, PT ;  /* 0x000000000800720c */ /* 0x000fda0003f06070 */
[----:B------:R-:W-:Y:S05]  /*06e0*/  @P0 EXIT ;  /* 0x000000000000094d */ /* 0x000fea0003800000 */
[----:B0-----:R0:W5:Y:S01]  /*06f0*/  LDG.E R2, desc[UR4][R4.64] ;  /* 0x0000000404027981 */ /* 0x001162000c1e1900 */
[----:B------:R-:W-:Y:S05]  /*0700*/  BRA `(.L_x_43) ;  /* 0xfffffffc00487947 */ /* 0x000fea000383ffff */
.L_x_44:
        /* <DEDUP_REMOVED lines=15> */
.L_x_75:


//--------------------- .text._Z11dfindeleminiPiS_S_Pj14ComponentSpaceS0_S0_S0_ --------------------------
	.section	.text._Z11dfindeleminiPiS_S_Pj14ComponentSpaceS0_S0_S0_,"ax",@progbits
	.align	128
        .global         _Z11dfindeleminiPiS_S_Pj14ComponentSpaceS0_S0_S0_
        .type           _Z11dfindeleminiPiS_S_Pj14ComponentSpaceS0_S0_S0_,@function
        .size           _Z11dfindeleminiPiS_S_Pj14ComponentSpaceS0_S0_S0_,(.L_x_76 - _Z11dfindeleminiPiS_S_Pj14ComponentSpaceS0_S0_S0_)
        .other          _Z11dfindeleminiPiS_S_Pj14ComponentSpaceS0_S0_S0_,@"STO_CUDA_ENTRY STV_DEFAULT"
_Z11dfindeleminiPiS_S_Pj14ComponentSpaceS0_S0_S0_:
.text._Z11dfindeleminiPiS_S_Pj14ComponentSpaceS0_S0_S0_:
        /* <DEDUP_REMOVED lines=10> */
[----:B------:R-:W1:Y:S01]  /*00a0*/  LDCU UR8, c[0x0][0x380] ;  /* 0x00007000ff0877ac */ /* 0x000e620008000800 */
[----:B------:R-:W2:Y:S01]  /*00b0*/  LDCU.64 UR4, c[0x0][0x358] ;  /* 0x00006b00ff0477ac */ /* 0x000ea20008000a00 */
[----:B------:R-:W3:Y:S01]  /*00c0*/  LDCU.64 UR6, c[0x0][0x3c0] ;  /* 0x00007800ff0677ac */ /* 0x000ee20008000a00 */
[----:B0-----:R-:W-:-:S05]  /*00d0*/  IMAD.WIDE.U32 R10, R4, 0x4, R8 ;  /* 0x00000004040a7825 */ /* 0x001fca00078e0008 */
[----:B------:R-:W4:Y:S01]  /*00e0*/  ATOMG.E.CAS.STRONG.GPU PT, R3, [R10], R4, R5 ;  /* 0x000000040a0373a9 */ /* 0x000f2200001ee105 */
[----:B-1----:R-:W-:Y:S01]  /*00f0*/  IMAD.U32 R7, RZ, RZ, UR8 ;  /* 0x00000008ff077e24 */ /* 0x002fe2000f8e00ff */
[----:B------:R-:W-:Y:S01]  /*0100*/  BSSY B0, `(.L_x_45) ;  /* 0x0000015000007945 */ /* 0x000fe20003800000 */
[--C-:B------:R-:W-:Y:S02]  /*0110*/  IMAD.MOV.U32 R6, RZ, RZ, R4.reuse ;  /* 0x000000ffff067224 */ /* 0x100fe400078e0004 */
[----:B------:R-:W-:Y:S01]  /*0120*/  IMAD.MOV.U32 R2, RZ, RZ, R4 ;  /* 0x000000ffff027224 */ /* 0x000fe200078e0004 */
[----:B----4-:R-:W-:Y:S01]  /*0130*/  ISETP.NE.AND P0, PT, R3, R4, PT ;  /* 0x000000040300720c */ /* 0x010fe20003f05270 */
[----:B------:R-:W-:-:S12]  /*0140*/  IMAD.MOV.U32 R3, RZ, RZ, RZ ;  /* 0x000000ffff037224 */ /* 0x000fd800078e00ff */
[----:B--23--:R-:W-:Y:S05]  /*0150*/  @!P0 BRA `(.L_x_46) ;  /* 0x00000000003c8947 */ /* 0x00cfea0003800000 */
[----:B------:R-:W-:Y:S01]  /*0160*/  BSSY B1, `(.L_x_46) ;  /* 0x000000e000017945 */ /* 0x000fe20003800000 */
[----:B------:R-:W-:Y:S02]  /*0170*/  IMAD.MOV.U32 R2, RZ, RZ, R4 ;  /* 0x000000ffff027224 */ /* 0x000fe400078e0004 */
[----:B------:R-:W-:-:S07]  /*0180*/  IMAD.MOV.U32 R3, RZ, RZ, RZ ;  /* 0x000000ffff037224 */ /* 0x000fce00078e00ff */
.L_x_47:
        /* <DEDUP_REMOVED lines=12> */
.L_x_46:
[----:B------:R-:W-:Y:S05]  /*0250*/  BSYNC B0 ;  /* 0x0000000000007941 */ /* 0x000fea0003800000 */
.L_x_45:
[----:B------:R-:W0:Y:S01]  /*0260*/  LDCU.64 UR8, c[0x0][0x388] ;  /* 0x00007100ff0877ac */ /* 0x000e220008000a00 */
[C---:B------:R-:W-:Y:S01]  /*0270*/  IMAD.SHL.U32 R0, R6.reuse, 0x4, RZ ;  /* 0x0000000406007824 */ /* 0x040fe200078e00ff */
[----:B------:R-:W-:Y:S01]  /*0280*/  SHF.L.U64.HI R18, R6, 0x2, RZ ;  /* 0x0000000206127819 */ /* 0x000fe200000102ff */
[----:B------:R1:W-:Y:S03]  /*0290*/  STG.E desc[UR4][R10.64], R4 ;  /* 0x000000040a007986 */ /* 0x0003e6000c101904 */
[----:B0-----:R-:W-:-:S04]  /*02a0*/  IADD3 R8, P0, PT, R0, UR8, RZ ;  /* 0x0000000800087c10 */ /* 0x001fc8000ff1e0ff */
[----:B------:R-:W-:-:S05]  /*02b0*/  IADD3.X R9, PT, PT, R18, UR9, RZ, P0, !PT ;  /* 0x0000000912097c10 */ /* 0x000fca00087fe4ff */
[----:B------:R-:W2:Y:S04]  /*02c0*/  LDG.E R5, desc[UR4][R8.64+0x4] ;  /* 0x0000040408057981 */ /* 0x000ea8000c1e1900 */
[----:B------:R-:W2:Y:S01]  /*02d0*/  LDG.E R12, desc[UR4][R8.64] ;  /* 0x00000004080c7981 */ /* 0x000ea2000c1e1900 */
[----:B------:R-:W-:Y:S01]  /*02e0*/  BSSY B0, `(.L_x_48) ;  /* 0x000002c000007945 */ /* 0x000fe20003800000 */
[----:B------:R-:W-:Y:S01]  /*02f0*/  IMAD.MOV.U32 R6, RZ, RZ, 0x3b9aca00 ;  /* 0x3b9aca00ff067424 */ /* 0x000fe200078e00ff */
[----:B--2---:R-:W-:-:S13]  /*0300*/  ISETP.GE.U32.AND P0, PT, R12, R5, PT ;  /* 0x000000050c00720c */ /* 0x004fda0003f06070 */
[----:B-1----:R-:W-:Y:S05]  /*0310*/  @P0 BRA `(.L_x_49) ;  /* 0x0000000000a00947 */ /* 0x002fea0003800000 */
.L_x_55:
[----:B0-----:R-:W0:Y:S02]  /*0320*/  LDC.64 R8, c[0x0][0x398] ;  /* 0x0000e600ff087b82 */ /* 0x001e240000000a00 */
[----:B0-----:R-:W-:-:S05]  /*0330*/  IMAD.WIDE.U32 R8, R12, 0x4, R8 ;  /* 0x000000040c087825 */ /* 0x001fca00078e0008 */
[----:B------:R-:W2:Y:S01]  /*0340*/  LDG.E R13, desc[UR4][R8.64] ;  /* 0x00000004080d7981 */ /* 0x000ea2000c1e1900 */
[----:B------:R-:W-:Y:S01]  /*0350*/  BSSY B1, `(.L_x_50) ;  /* 0x0000021000017945 */ /* 0x000fe20003800000 */
[----:B--2---:R-:W-:-:S13]  /*0360*/  ISETP.GE.U32.AND P0, PT, R13, R6, PT ;  /* 0x000000060d00720c */ /* 0x004fda0003f06070 */
        /* <DEDUP_REMOVED lines=14> */
.L_x_54:
        /* <DEDUP_REMOVED lines=8> */
[----:B0-----:R-:W-:Y:S01]  /*04d0*/  IMAD.MOV.U32 R15, RZ, RZ, RZ ;  /* 0x000000ffff0f7224 */ /* 0x001fe200078e00ff */
[----:B--2---:R-:W-:-:S13]  /*04e0*/  ISETP.NE.AND P0, PT, R17, R14, PT ;  /* 0x0000000e1100720c */ /* 0x004fda0003f05270 */
[----:B------:R-:W-:Y:S05]  /*04f0*/  @P0 BRA `(.L_x_54) ;  /* 0xfffffffc00d40947 */ /* 0x000fea000383ffff */
[----:B------:R-:W-:Y:S05]  /*0500*/  BSYNC B3 ;  /* 0x0000000000037941 */ /* 0x000fea0003800000 */
.L_x_53:
[----:B------:R-:W-:Y:S05]  /*0510*/  BSYNC B2 ;  /* 0x0000000000027941 */ /* 0x000fea0003800000 */
.L_x_52:
[----:B------:R0:W-:Y:S01]  /*0520*/  STG.E desc[UR4][R10.64], R14 ;  /* 0x0000000e0a007986 */ /* 0x0001e2000c101904 */
[----:B------:R-:W-:-:S04]  /*0530*/  ISETP.NE.AND P0, PT, R4, R14, PT ;  /* 0x0000000e0400720c */ /* 0x000fc80003f05270 */
[----:B------:R-:W-:Y:S02]  /*0540*/  SEL R7, R14, R7, P0 ;  /* 0x000000070e077207 */ /* 0x000fe40000000000 */
[----:B------:R-:W-:-:S07]  /*0550*/  SEL R6, R13, R6, P0 ;  /* 0x000000060d067207 */ /* 0x000fce0000000000 */
.L_x_51:
[----:B------:R-:W-:Y:S05]  /*0560*/  BSYNC B1 ;  /* 0x0000000000017941 */ /* 0x000fea0003800000 */
.L_x_50:
[----:B------:R-:W-:-:S05]  /*0570*/  VIADD R12, R12, 0x1 ;  /* 0x000000010c0c7836 */ /* 0x000fca0000000000 */
[----:B------:R-:W-:-:S13]  /*0580*/  ISETP.GE.U32.AND P0, PT, R12, R5, PT ;  /* 0x000000050c00720c */ /* 0x000fda0003f06070 */
[----:B------:R-:W-:Y:S05]  /*0590*/  @!P0 BRA `(.L_x_55) ;  /* 0xfffffffc00608947 */ /* 0x000fea000383ffff */
.L_x_49:
[----:B------:R-:W-:Y:S05]  /*05a0*/  BSYNC B0 ;  /* 0x0000000000007941 */ /* 0x000fea0003800000 */
.L_x_48:
[----:B------:R-:W1:Y:S01]  /*05b0*/  LDCU.64 UR8, c[0x0][0x3c8] ;  /* 0x00007900ff0877ac */ /* 0x000e620008000a00 */
[----:B------:R-:W0:Y:S01]  /*05c0*/  LDCU.128 UR12, c[0x0][0x3d0] ;  /* 0x00007a00ff0c77ac */ /* 0x000e220008000c00 */
[C---:B-1----:R-:W-:Y:S02]  /*05d0*/  IADD3 R8, P0, PT, R0.reuse, UR8, RZ ;  /* 0x0000000800087c10 */ /* 0x042fe4000ff1e0ff */
[----:B0-----:R-:W-:Y:S02]  /*05e0*/  IADD3 R10, P1, PT, R0, UR14, RZ ;  /* 0x0000000e000a7c10 */ /* 0x001fe4000ff3e0ff */
[----:B------:R-:W-:Y:S02]  /*05f0*/  LEA R12, P2, R2, UR12, 0x2 ;  /* 0x0000000c020c7c11 */ /* 0x000fe4000f8410ff */
[C---:B------:R-:W-:Y:S02]  /*0600*/  IADD3.X R9, PT, PT, R18.reuse, UR9, RZ, P0, !PT ;  /* 0x0000000912097c10 */ /* 0x040fe400087fe4ff */
[----:B------:R-:W-:-:S02]  /*0610*/  IADD3.X R11, PT, PT, R18, UR15, RZ, P1, !PT ;  /* 0x0000000f120b7c10 */ /* 0x000fc40008ffe4ff */
[----:B------:R-:W-:Y:S01]  /*0620*/  LEA.HI.X R13, R2, UR13, R3, 0x2, P2 ;  /* 0x0000000d020d7c11 */ /* 0x000fe200090f1403 */
[----:B------:R0:W-:Y:S04]  /*0630*/  STG.E desc[UR4][R8.64], R6 ;  /* 0x0000000608007986 */ /* 0x0001e8000c101904 */
[----:B------:R0:W-:Y:S04]  /*0640*/  STG.E desc[UR4][R10.64], R7 ;  /* 0x000000070a007986 */ /* 0x0001e8000c101904 */
[----:B------:R-:W2:Y:S02]  /*0650*/  LDG.E R3, desc[UR4][R12.64] ;  /* 0x000000040c037981 */ /* 0x000ea4000c1e1900 */
[----:B--2---:R-:W-:-:S04]  /*0660*/  ISETP.GE.U32.AND P0, PT, R6, R3, PT ;  /* 0x000000030600720c */ /* 0x004fc80003f06070 */
[----:B------:R-:W-:-:S13]  /*0670*/  ISETP.EQ.OR P0, PT, R4, R7, P0 ;  /* 0x000000070400720c */ /* 0x000fda0000702670 */
[----:B0-----:R-:W-:Y:S05]  /*0680*/  @P0 EXIT ;  /* 0x000000000000094d */ /* 0x001fea0003800000 */
[----:B------:R-:W-:Y:S01]  /*0690*/  REDG.E.MIN.STRONG.GPU desc[UR4][R12.64], R6 ;  /* 0x000000060c00798e */ /* 0x000fe2000c92e104 */
[----:B------:R-:W-:Y:S05]  /*06a0*/  EXIT ;  /* 0x000000000000794d */ /* 0x000fea0003800000 */
.L_x_56:
        /* <DEDUP_REMOVED lines=13> */
.L_x_76:


//--------------------- .text._Z5dinitiPjS_S_PbS_ --------------------------
	.section	.text._Z5dinitiPjS_S_PbS_,"ax",@progbits
	.align	128
        .global         _Z5dinitiPjS_S_PbS_
        .type           _Z5dinitiPjS_S_PbS_,@function
        .size           _Z5dinitiPjS_S_PbS_,(.L_x_77 - _Z5dinitiPjS_S_PbS_)
        .other          _Z5dinitiPjS_S_PbS_,@"STO_CUDA_ENTRY STV_DEFAULT"
_Z5dinitiPjS_S_PbS_:
.text._Z5dinitiPjS_S_PbS_:
[----:B------:R-:W-:Y:S01]  /*0000*/  LDC R1, c[0x0][0x37c] ;  /* 0x0000df00ff017b82 */ /* 0x000fe20000000800 */
[----:B------:R-:W0:Y:S07]  /*0010*/  S2R R0, SR_TID.X ;  /* 0x0000000000007919 */ /* 0x000e2e0000002100 */
[----:B------:R-:W0:Y:S08]  /*0020*/  S2UR UR4, SR_CTAID.X ;  /* 0x00000000000479c3 */ /* 0x000e300000002500 */
[----:B------:R-:W0:Y:S08]  /*0030*/  LDC R11, c[0x0][0x360] ;  /* 0x0000d800ff0b7b82 */ /* 0x000e300000000800 */
[----:B------:R-:W1:Y:S01]  /*0040*/  LDC R10, c[0x0][0x380] ;  /* 0x0000e000ff0a7b82 */ /* 0x000e620000000800 */
[----:B0-----:R-:W-:-:S05]  /*0050*/  IMAD R11, R11, UR4, R0 ;  /* 0x000000040b0b7c24 */ /* 0x001fca000f8e0200 */
[----:B-1----:R-:W-:-:S13]  /*0060*/  ISETP.GE.U32.AND P0, PT, R11, R10, PT ;  /* 0x0000000a0b00720c */ /* 0x002fda0003f06070 */
[----:B------:R-:W-:Y:S05]  /*0070*/  @P0 EXIT ;  /* 0x000000000000094d */ /* 0x000fea0003800000 */
[----:B------:R-:W0:Y:S01]  /*0080*/  LDC.64 R2, c[0x0][0x388] ;  /* 0x0000e200ff027b82 */ /* 0x000e220000000a00 */
[----:B------:R-:W1:Y:S01]  /*0090*/  LDCU.64 UR6, c[0x0][0x3a0] ;  /* 0x00007400ff0677ac */ /* 0x000e620008000a00 */
[----:B------:R-:W-:Y:S01]  /*00a0*/  HFMA2 R13, -RZ, RZ, 0.9501953125, -12 ;  /* 0x3b9aca00ff0d7431 */ /* 0x000fe200000001ff */
[----:B------:R-:W2:Y:S05]  /*00b0*/  LDCU.64 UR4, c[0x0][0x358] ;  /* 0x00006b00ff0477ac */ /* 0x000eaa0008000a00 */
[----:B------:R-:W3:Y:S08]  /*00c0*/  LDC.64 R4, c[0x0][0x390] ;  /* 0x0000e400ff047b82 */ /* 0x000ef00000000a00 */
[----:B------:R-:W4:Y:S01]  /*00d0*/  LDC.64 R6, c[0x0][0x398] ;  /* 0x0000e600ff067b82 */ /* 0x000f220000000a00 */
[----:B-1----:R-:W-:-:S04]  /*00e0*/  IADD3 R14, P0, PT, R11, UR6, RZ ;  /* 0x000000060b0e7c10 */ /* 0x002fc8000ff1e0ff */
[----:B------:R-:W-:-:S03]  /*00f0*/  IADD3.X R15, PT, PT, RZ, UR7, RZ, P0, !PT ;  /* 0x00000007ff0f7c10 */ /* 0x000fc600087fe4ff */
[----:B------:R-:W1:Y:S01]  /*0100*/  LDC.64 R8, c[0x0][0x3a8] ;  /* 0x0000ea00ff087b82 */ /* 0x000e620000000a00 */
[----:B0-----:R-:W-:-:S05]  /*0110*/  IMAD.WIDE.U32 R2, R11, 0x4, R2 ;  /* 0x000000040b027825 */ /* 0x001fca00078e0002 */
[----:B--2---:R-:W-:Y:S01]  /*0120*/  STG.E desc[UR4][R2.64], R13 ;  /* 0x0000000d02007986 */ /* 0x004fe2000c101904 */
[----:B---3--:R-:W-:-:S05]  /*0130*/  IMAD.WIDE.U32 R4, R11, 0x4, R4 ;  /* 0x000000040b047825 */ /* 0x008fca00078e0004 */
[----:B------:R-:W-:Y:S01]  /*0140*/  STG.E desc[UR4][R4.64], R13 ;  /* 0x0000000d04007986 */ /* 0x000fe2000c101904 */
[----:B----4-:R-:W-:-:S05]  /*0150*/  IMAD.WIDE.U32 R6, R11, 0x4, R6 ;  /* 0x000000040b067825 */ /* 0x010fca00078e0006 */
[----:B------:R-:W-:Y:S01]  /*0160*/  STG.E desc[UR4][R6.64], R11 ;  /* 0x0000000b06007986 */ /* 0x000fe2000c101904 */
[----:B-1----:R-:W-:-:S05]  /*0170*/  IMAD.WIDE.U32 R8, R11, 0x4, R8 ;  /* 0x000000040b087825 */ /* 0x002fca00078e0008 */
[----:B------:R-:W-:Y:S04]  /*0180*/  STG.E desc[UR4][R8.64], R10 ;  /* 0x0000000a08007986 */ /* 0x000fe8000c101904 */
[----:B------:R-:W-:Y:S01]  /*0190*/  STG.E.U8 desc[UR4][R14.64], RZ ;  /* 0x000000ff0e007986 */ /* 0x000fe2000c101104 */
[----:B------:R-:W-:Y:S05]  /*01a0*/  EXIT ;  /* 0x000000000000794d */ /* 0x000fea0003800000 */
.L_x_57:
        /* <DEDUP_REMOVED lines=13> */
.L_x_77:


//--------------------- .text._Z7dinitcsjPjS_     --------------------------
	.section	.text._Z7dinitcsjPjS_,"ax",@progbits
	.align	128
        .global         _Z7dinitcsjPjS_
        .type           _Z7dinitcsjPjS_,@function
        .size           _Z7dinitcsjPjS_,(.L_x_78 - _Z7dinitcsjPjS_)
        .other          _Z7dinitcsjPjS_,@"STO_CUDA_ENTRY STV_DEFAULT"
_Z7dinitcsjPjS_:
.text._Z7dinitcsjPjS_:
[----:B------:R-:W-:Y:S01]  /*0000*/  LDC R1, c[0x0][0x37c] ;  /* 0x0000df00ff017b82 */ /* 0x000fe20000000800 */
[----:B------:R-:W0:Y:S07]  /*0010*/  S2R R0, SR_TID.X ;  /* 0x0000000000007919 */ /* 0x000e2e0000002100 */
[----:B------:R-:W0:Y:S01]  /*0020*/  S2UR UR4, SR_CTAID.X ;  /* 0x00000000000479c3 */ /* 0x000e220000002500 */
[----:B------:R-:W1:Y:S07]  /*0030*/  LDCU UR5, c[0x0][0x380] ;  /* 0x00007000ff0577ac */ /* 0x000e6e0008000800 */
[----:B------:R-:W0:Y:S02]  /*0040*/  LDC R7, c[0x0][0x360] ;  /* 0x0000d800ff077b82 */ /* 0x000e240000000800 */
[----:B0-----:R-:W-:-:S05]  /*0050*/  IMAD R7, R7, UR4, R0 ;  /* 0x0000000407077c24 */ /* 0x001fca000f8e0200 */
[----:B-1----:R-:W-:-:S13]  /*0060*/  ISETP.GE.U32.AND P0, PT, R7, UR5, PT ;  /* 0x0000000507007c0c */ /* 0x002fda000bf06070 */
[----:B------:R-:W-:Y:S05]  /*0070*/  @P0 EXIT ;  /* 0x000000000000094d */ /* 0x000fea0003800000 */
[----:B------:R-:W0:Y:S01]  /*0080*/  LDC.64 R2, c[0x0][0x388] ;  /* 0x0000e200ff027b82 */ /* 0x000e220000000a00 */
[----:B------:R-:W1:Y:S01]  /*0090*/  LDCU.64 UR4, c[0x0][0x358] ;  /* 0x00006b00ff0477ac */ /* 0x000e620008000a00 */
[----:B------:R-:W-:-:S06]  /*00a0*/  HFMA2 R9, -RZ, RZ, 0, 5.9604644775390625e-08 ;  /* 0x00000001ff097431 */ /* 0x000fcc00000001ff */
[----:B------:R-:W2:Y:S01]  /*00b0*/  LDC.64 R4, c[0x0][0x390] ;  /* 0x0000e400ff047b82 */ /* 0x000ea20000000a00 */
[----:B0-----:R-:W-:-:S05]  /*00c0*/  IMAD.WIDE.U32 R2, R7, 0x4, R2 ;  /* 0x0000000407027825 */ /* 0x001fca00078e0002 */
[----:B-1----:R-:W-:Y:S01]  /*00d0*/  STG.E desc[UR4][R2.64], R9 ;  /* 0x0000000902007986 */ /* 0x002fe2000c101904 */
[----:B--2---:R-:W-:-:S05]  /*00e0*/  IMAD.WIDE.U32 R4, R7, 0x4, R4 ;  /* 0x0000000407047825 */ /* 0x004fca00078e0004 */
[----:B------:R-:W-:Y:S01]  /*00f0*/  STG.E desc[UR4][R4.64], R7 ;  /* 0x0000000704007986 */ /* 0x000fe2000c101904 */
[----:B------:R-:W-:Y:S05]  /*0100*/  EXIT ;  /* 0x000000000000794d */ /* 0x000fea0003800000 */
.L_x_58:
        /* <DEDUP_REMOVED lines=15> */
.L_x_78:


//--------------------- .text._Z8print1x114ComponentSpace --------------------------
	.section	.text._Z8print1x114ComponentSpace,"ax",@progbits
	.align	128
        .global         _Z8print1x114ComponentSpace
        .type           _Z8print1x114ComponentSpace,@function
        .size           _Z8print1x114ComponentSpace,(.L_x_79 - _Z8print1x114ComponentSpace)
        .other          _Z8print1x114ComponentSpace,@"STO_CUDA_ENTRY STV_DEFAULT"
_Z8print1x114ComponentSpace:
.text._Z8print1x114ComponentSpace:
[----:B------:R-:W0:Y:S01]  /*0000*/  LDC R1, c[0x0][0x37c] ;  /* 0x0000df00ff017b82 */ /* 0x000e220000000800 */
[----:B------:R-:W-:Y:S01]  /*0010*/  MOV R0, 0x70 ;  /* 0x0000007000007802 */ /* 0x000fe20000000f00 */
[----:B------:R-:W1:Y:S01]  /*0020*/  LDCU UR4, c[0x0][0x2f8] ;  /* 0x00005f00ff0477ac */ /* 0x000e620008000800 */
[----:B0-----:R-:W-:Y:S01]  /*0030*/  VIADD R1, R1, 0xfffffff8 ;  /* 0xfffffff801017836 */ /* 0x001fe20000000000 */
[----:B------:R-:W-:-:S04]  /*0040*/  CS2R R6, SRZ ;  /* 0x0000000000067805 */ /* 0x000fc8000001ff00 */
[----:B------:R0:W2:Y:S01]  /*0050*/  LDC.64 R2, c[0x4][R0] ;  /* 0x0100000000027b82 */ /* 0x0000a20000000a00 */
[----:B------:R-:W3:Y:S01]  /*0060*/  LDCU.64 UR6, c[0x4][0x60] ;  /* 0x01000c00ff0677ac */ /* 0x000ee20008000a00 */
[----:B------:R-:W4:Y:S01]  /*0070*/  LDCU UR5, c[0x0][0x2fc] ;  /* 0x00005f80ff0577ac */ /* 0x000f220008000800 */
[----:B-1----:R-:W-:Y:S01]  /*0080*/  IADD3 R25, P0, PT, R1, UR4, RZ ;  /* 0x0000000401197c10 */ /* 0x002fe2000ff1e0ff */
[----:B---3--:R-:W-:Y:S02]  /*0090*/  IMAD.U32 R4, RZ, RZ, UR6 ;  /* 0x00000006ff047e24 */ /* 0x008fe4000f8e00ff */
[----:B------:R-:W-:Y:S02]  /*00a0*/  IMAD.U32 R5, RZ, RZ, UR7 ;  /* 0x00000007ff057e24 */ /* 0x000fe4000f8e00ff */
[----:B0---4-:R-:W-:-:S08]  /*00b0*/  IMAD.X R24, RZ, RZ, UR5, P0 ;  /* 0x00000005ff187e24 */ /* 0x011fd000080e06ff */
[----:B------:R-:W-:-:S07]  /*00c0*/  LEPC R20, `(.L_x_59) ;  /* 0x000000001014794e */ /* 0x000fce0000000000 */
[----:B--2---:R-:W-:Y:S05]  /*00d0*/  CALL.ABS.NOINC R2 ;  /* 0x0000000002007343 */ /* 0x004fea0003c00000 */
.L_x_59:
[----:B------:R-:W0:Y:S02]  /*00e0*/  LDCU UR6, c[0x0][0x380] ;  /* 0x00007000ff0677ac */ /* 0x000e240008000800 */
[----:B0-----:R-:W-:-:S09]  /*00f0*/  UISETP.NE.AND UP0, UPT, UR6, URZ, UPT ;  /* 0x000000ff0600728c */ /* 0x001fd2000bf05270 */
[----:B------:R-:W-:Y:S05]  /*0100*/  BRA.U !UP0, `(.L_x_60) ;  /* 0x00000005087c7547 */ /* 0x000fea000b800000 */
[----:B------:R-:W0:Y:S01]  /*0110*/  LDC.64 R18, c[0x0][0x358] ;  /* 0x0000d600ff127b82 */ /* 0x000e220000000a00 */
[----:B------:R-:W-:Y:S01]  /*0120*/  UIADD3 UR5, UPT, UPT, UR6, -0x1, URZ ;  /* 0xffffffff06057890 */ /* 0x000fe2000fffe0ff */
[----:B------:R-:W-:Y:S01]  /*0130*/  IMAD.MOV.U32 R2, RZ, RZ, RZ ;  /* 0x000000ffff027224 */ /* 0x000fe200078e00ff */
[----:B------:R-:W-:Y:S02]  /*0140*/  ULOP3.LUT UR4, UR6, 0x3, URZ, 0xc0, !UPT ;  /* 0x0000000306047892 */ /* 0x000fe4000f8ec0ff */
[----:B------:R-:W-:-:S04]  /*0150*/  UISETP.GE.U32.AND UP0, UPT, UR5, 0x3, UPT ;  /* 0x000000030500788c */ /* 0x000fc8000bf06070 */
[----:B------:R-:W-:-:S05]  /*0160*/  IMAD.U32 R26, RZ, RZ, UR4 ;  /* 0x00000004ff1a7e24 */ /* 0x000fca000f8e00ff */
[----:B------:R-:W-:Y:S05]  /*0170*/  BRA.U !UP0, `(.L_x_61) ;  /* 0x0000000108fc7547 */ /* 0x000fea000b800000 */
[----:B------:R-:W-:Y:S01]  /*0180*/  BSSY.RECONVERGENT B6, `(.L_x_61) ;  /* 0x000003e000067945 */ /* 0x000fe20003800200 */
[----:B------:R-:W-:-:S07]  /*0190*/  IADD3 R23, PT, PT, -R26, UR6, RZ ;  /* 0x000000061a177c10 */ /* 0x000fce000fffe1ff */
.L_x_66:
[----:B------:R-:W1:Y:S01]  /*01a0*/  LDC.64 R16, c[0x0][0x398] ;  /* 0x0000e600ff107b82 */ /* 0x000e620000000a00 */
[----:B0-----:R-:W-:Y:S02]  /*01b0*/  R2UR UR4, R18 ;  /* 0x00000000120472ca */ /* 0x001fe400000e0000 */
[----:B------:R-:W-:Y:S01]  /*01c0*/  R2UR UR5, R19 ;  /* 0x00000000130572ca */ /* 0x000fe200000e0000 */
[----:B-1----:R-:W-:-:S12]  /*01d0*/  IMAD.WIDE.U32 R16, R2, 0x4, R16 ;  /* 0x0000000402107825 */ /* 0x002fd800078e0010 */
[----:B------:R-:W2:Y:S01]  /*01e0*/  LDG.E R3, desc[UR4][R16.64] ;  /* 0x0000000410037981 */ /* 0x000ea2000c1e1900 */
[----:B------:R-:W-:Y:S01]  /*01f0*/  MOV R22, 0x70 ;  /* 0x0000007000167802 */ /* 0x000fe20000000f00 */
[----:B------:R-:W0:Y:S01]  /*0200*/  LDCU.64 UR4, c[0x4][0x68] ;  /* 0x01000d00ff0477ac */ /* 0x000e220008000a00 */
[----:B------:R-:W-:Y:S02]  /*0210*/  VIADD R23, R23, 0xfffffffc ;  /* 0xfffffffc17177836 */ /* 0x000fe40000000000 */
[----:B------:R1:W3:Y:S01]  /*0220*/  LDC.64 R8, c[0x4][R22] ;  /* 0x0100000016087b82 */ /* 0x0002e20000000a00 */
[----:B------:R-:W-:Y:S02]  /*0230*/  IMAD.MOV.U32 R6, RZ, RZ, R25 ;  /* 0x000000ffff067224 */ /* 0x000fe400078e0019 */
[----:B------:R-:W-:Y:S01]  /*0240*/  ISETP.NE.AND P0, PT, R23, RZ, PT ;  /* 0x000000ff1700720c */ /* 0x000fe20003f05270 */
[----:B------:R-:W-:-:S03]  /*0250*/  IMAD.MOV.U32 R7, RZ, RZ, R24 ;  /* 0x000000ffff077224 */ /* 0x000fc600078e0018 */
[----:B------:R-:W-:Y:S02]  /*0260*/  P2R R27, PR, RZ, 0x1 ;  /* 0x00000001ff1b7803 */ /* 0x000fe40000000000 */
[----:B0-----:R-:W-:Y:S01]  /*0270*/  MOV R4, UR4 ;  /* 0x0000000400047c02 */ /* 0x001fe20008000f00 */
[----:B------:R-:W-:Y:S01]  /*0280*/  IMAD.U32 R5, RZ, RZ, UR5 ;  /* 0x00000005ff057e24 */ /* 0x000fe2000f8e00ff */
[----:B--23--:R1:W-:Y:S06]  /*0290*/  STL.64 [R1], R2 ;  /* 0x0000000201007387 */ /* 0x00c3ec0000100a00 */
[----:B------:R-:W-:-:S07]  /*02a0*/  LEPC R20, `(.L_x_62) ;  /* 0x000000001014794e */ /* 0x000fce0000000000 */
[----:B-1----:R-:W-:Y:S05]  /*02b0*/  CALL.ABS.NOINC R8 ;  /* 0x0000000008007343 */ /* 0x002fea0003c00000 */
.L_x_62:
[----:B------:R-:W-:Y:S02]  /*02c0*/  R2UR UR4, R18 ;  /* 0x00000000120472ca */ /* 0x000fe400000e0000 */
[----:B------:R-:W-:-:S13]  /*02d0*/  R2UR UR5, R19 ;  /* 0x00000000130572ca */ /* 0x000fda00000e0000 */
[----:B------:R-:W2:Y:S01]  /*02e0*/  LDG.E R11, desc[UR4][R16.64+0x4] ;  /* 0x00000404100b7981 */ /* 0x000ea2000c1e1900 */
[----:B------:R-:W-:Y:S01]  /*02f0*/  VIADD R10, R2, 0x1 ;  /* 0x00000001020a7836 */ /* 0x000fe20000000000 */
[----:B------:R0:W1:Y:S01]  /*0300*/  LDC.64 R8, c[0x4][R22] ;  /* 0x0100000016087b82 */ /* 0x0000620000000a00 */
[----:B------:R-:W3:Y:S01]  /*0310*/  LDCU.64 UR4, c[0x4][0x68] ;  /* 0x01000d00ff0477ac */ /* 0x000ee20008000a00 */
[----:B------:R-:W-:Y:S02]  /*0320*/  IMAD.MOV.U32 R6, RZ, RZ, R25 ;  /* 0x000000ffff067224 */ /* 0x000fe400078e0019 */
[----:B------:R-:W-:Y:S02]  /*0330*/  IMAD.MOV.U32 R7, RZ, RZ, R24 ;  /* 0x000000ffff077224 */ /* 0x000fe400078e0018 */
[----:B---3--:R-:W-:Y:S01]  /*0340*/  IMAD.U32 R4, RZ, RZ, UR4 ;  /* 0x00000004ff047e24 */ /* 0x008fe2000f8e00ff */
[----:B------:R-:W-:Y:S01]  /*0350*/  MOV R5, UR5 ;  /* 0x0000000500057c02 */ /* 0x000fe20008000f00 */
[----:B-12---:R0:W-:Y:S06]  /*0360*/  STL.64 [R1], R10 ;  /* 0x0000000a01007387 */ /* 0x0061ec0000100a00 */
[----:B------:R-:W-:-:S07]  /*0370*/  LEPC R20, `(.L_x_63) ;  /* 0x000000001014794e */ /* 0x000fce0000000000 */
[----:B0-----:R-:W-:Y:S05]  /*0380*/  CALL.ABS.NOINC R8 ;  /* 0x0000000008007343 */ /* 0x001fea0003c00000 */
.L_x_63:
[----:B------:R-:W-:Y:S02]  /*0390*/  R2UR UR4, R18 ;  /* 0x00000000120472ca */ /* 0x000fe400000e0000 */
[----:B------:R-:W-:-:S13]  /*03a0*/  R2UR UR5, R19 ;  /* 0x00000000130572ca */ /* 0x000fda00000e0000 */
[----:B------:R-:W2:Y:S01]  /*03b0*/  LDG.E R11, desc[UR4][R16.64+0x8] ;  /* 0x00000804100b7981 */ /* 0x000ea2000c1e1900 */
[----:B------:R-:W-:Y:S01]  /*03c0*/  VIADD R10, R2, 0x2 ;  /* 0x00000002020a7836 */ /* 0x000fe20000000000 */
[----:B------:R0:W1:Y:S01]  /*03d0*/  LDC.64 R8, c[0x4][R22] ;  /* 0x0100000016087b82 */ /* 0x0000620000000a00 */
[----:B------:R-:W3:Y:S01]  /*03e0*/  LDCU.64 UR4, c[0x4][0x68] ;  /* 0x01000d00ff0477ac */ /* 0x000ee20008000a00 */
[----:B------:R-:W-:Y:S01]  /*03f0*/  MOV R6, R25 ;  /* 0x0000001900067202 */ /* 0x000fe20000000f00 */
[----:B------:R-:W-:Y:S02]  /*0400*/  IMAD.MOV.U32 R7, RZ, RZ, R24 ;  /* 0x000000ffff077224 */ /* 0x000fe400078e0018 */
[----:B---3--:R-:W-:Y:S02]  /*0410*/  IMAD.U32 R4, RZ, RZ, UR4 ;  /* 0x00000004ff047e24 */ /* 0x008fe4000f8e00ff */
[----:B------:R-:W-:Y:S01]  /*0420*/  IMAD.U32 R5, RZ, RZ, UR5 ;  /* 0x00000005ff057e24 */ /* 0x000fe2000f8e00ff */
[----:B-12---:R0:W-:Y:S06]  /*0430*/  STL.64 [R1], R10 ;  /* 0x0000000a01007387 */ /* 0x0061ec0000100a00 */
[----:B------:R-:W-:-:S07]  /*0440*/  LEPC R20, `(.L_x_64) ;  /* 0x000000001014794e */ /* 0x000fce0000000000 */
[----:B0-----:R-:W-:Y:S05]  /*0450*/  CALL.ABS.NOINC R8 ;  /* 0x0000000008007343 */ /* 0x001fea0003c00000 */
.L_x_64:
[----:B------:R-:W-:Y:S02]  /*0460*/  R2UR UR4, R18 ;  /* 0x00000000120472ca */ /* 0x000fe400000e0000 */
[----:B------:R-:W-:-:S13]  /*0470*/  R2UR UR5, R19 ;  /* 0x00000000130572ca */ /* 0x000fda00000e0000 */
[----:B------:R-:W2:Y:S01]  /*0480*/  LDG.E R11, desc[UR4][R16.64+0xc] ;  /* 0x00000c04100b7981 */ /* 0x000ea2000c1e1900 */
[----:B------:R-:W-:Y:S01]  /*0490*/  VIADD R10, R2, 0x3 ;  /* 0x00000003020a7836 */ /* 0x000fe20000000000 */
[----:B------:R0:W1:Y:S01]  /*04a0*/  LDC.64 R8, c[0x4][R22] ;  /* 0x0100000016087b82 */ /* 0x0000620000000a00 */
[----:B------:R-:W3:Y:S01]  /*04b0*/  LDCU.64 UR4, c[0x4][0x68] ;  /* 0x01000d00ff0477ac */ /* 0x000ee20008000a00 */
[----:B------:R-:W-:Y:S01]  /*04c0*/  IMAD.MOV.U32 R6, RZ, RZ, R25 ;  /* 0x000000ffff067224 */ /* 0x000fe200078e0019 */
[----:B------:R-:W-:Y:S01]  /*04d0*/  MOV R7, R24 ;  /* 0x0000001800077202 */ /* 0x000fe20000000f00 */
[----:B---3--:R-:W-:Y:S02]  /*04e0*/  IMAD.U32 R4, RZ, RZ, UR4 ;  /* 0x00000004ff047e24 */ /* 0x008fe4000f8e00ff */
[----:B------:R-:W-:Y:S01]  /*04f0*/  IMAD.U32 R5, RZ, RZ, UR5 ;  /* 0x00000005ff057e24 */ /* 0x000fe2000f8e00ff */
[----:B-12---:R0:W-:Y:S06]  /*0500*/  STL.64 [R1], R10 ;  /* 0x0000000a01007387 */ /* 0x0061ec0000100a00 */
[----:B------:R-:W-:-:S07]  /*0510*/  LEPC R20, `(.L_x_65) ;  /* 0x000000001014794e */ /* 0x000fce0000000000 */
[----:B0-----:R-:W-:Y:S05]  /*0520*/  CALL.ABS.NOINC R8 ;  /* 0x0000000008007343 */ /* 0x001fea0003c00000 */
.L_x_65:
[----:B------:R-:W-:Y:S01]  /*0530*/  ISETP.NE.AND P6, PT, R27, RZ, PT ;  /* 0x000000ff1b00720c */ /* 0x000fe20003fc5270 */
[----:B------:R-:W-:-:S12]  /*0540*/  VIADD R2, R2, 0x4 ;  /* 0x0000000402027836 */ /* 0x000fd80000000000 */
[----:B------:R-:W-:Y:S05]  /*0550*/  @P6 BRA `(.L_x_66) ;  /* 0xfffffffc00106947 */ /* 0x000fea000383ffff */
[----:B------:R-:W-:Y:S05]  /*0560*/  BSYNC.RECONVERGENT B6 ;  /* 0x0000000000067941 */ /* 0x000fea0003800200 */
.L_x_61:
[----:B------:R-:W-:Y:S01]  /*0570*/  ISETP.NE.AND P0, PT, R26, RZ, PT ;  /* 0x000000ff1a00720c */ /* 0x000fe20003f05270 */
[----:B------:R-:W-:-:S12]  /*0580*/  BSSY.RECONVERGENT B6, `(.L_x_60) ;  /* 0x0000017000067945 */ /* 0x000fd80003800200 */
[----:B------:R-:W-:Y:S05]  /*0590*/  @!P0 BRA `(.L_x_67) ;  /* 0x0000000000548947 */ /* 0x000fea0003800000 */
[----:B------:R-:W1:Y:S02]  /*05a0*/  LDC.64 R16, c[0x0][0x398] ;  /* 0x0000e600ff107b82 */ /* 0x000e640000000a00 */
[----:B-1----:R-:W-:-:S07]  /*05b0*/  IMAD.WIDE.U32 R16, R2, 0x4, R16 ;  /* 0x0000000402107825 */ /* 0x002fce00078e0010 */
.L_x_69:
[----:B0-----:R-:W-:Y:S02]  /*05c0*/  R2UR UR4, R18 ;  /* 0x00000000120472ca */ /* 0x001fe400000e0000 */
[----:B------:R-:W-:-:S13]  /*05d0*/  R2UR UR5, R19 ;  /* 0x00000000130572ca */ /* 0x000fda00000e0000 */
[----:B------:R-:W2:Y:S01]  /*05e0*/  LDG.E R3, desc[UR4][R16.64] ;  /* 0x0000000410037981 */ /* 0x000ea2000c1e1900 */
[----:B------:R-:W-:Y:S01]  /*05f0*/  MOV R8, 0x70 ;  /* 0x0000007000087802 */ /* 0x000fe20000000f00 */
[----:B------:R-:W0:Y:S01]  /*0600*/  LDCU.64 UR4, c[0x4][0x68] ;  /* 0x01000d00ff0477ac */ /* 0x000e220008000a00 */
[----:B------:R-:W-:Y:S02]  /*0610*/  IMAD.MOV.U32 R6, RZ, RZ, R25 ;  /* 0x000000ffff067224 */ /* 0x000fe400078e0019 */
[----:B------:R-:W-:Y:S02]  /*0620*/  IMAD.MOV.U32 R7, RZ, RZ, R24 ;  /* 0x000000ffff077224 */ /* 0x000fe400078e0018 */
[----:B------:R-:W1:Y:S01]  /*0630*/  LDC.64 R8, c[0x4][R8] ;  /* 0x0100000008087b82 */ /* 0x000e620000000a00 */
[----:B0-----:R-:W-:Y:S02]  /*0640*/  IMAD.U32 R4, RZ, RZ, UR4 ;  /* 0x00000004ff047e24 */ /* 0x001fe4000f8e00ff */
[----:B------:R-:W-:Y:S01]  /*0650*/  IMAD.U32 R5, RZ, RZ, UR5 ;  /* 0x00000005ff057e24 */ /* 0x000fe2000f8e00ff */
[----:B-12---:R0:W-:Y:S06]  /*0660*/  STL.64 [R1], R2 ;  /* 0x0000000201007387 */ /* 0x0061ec0000100a00 */
[----:B------:R-:W-:-:S07]  /*0670*/  LEPC R20, `(.L_x_68) ;  /* 0x000000001014794e */ /* 0x000fce0000000000 */
[----:B0-----:R-:W-:Y:S05]  /*0680*/  CALL.ABS.NOINC R8 ;  /* 0x0000000008007343 */ /* 0x001fea0003c00000 */
.L_x_68:
[----:B------:R-:W-:Y:S01]  /*0690*/  IADD3 R26, PT, PT, R26, -0x1, RZ ;  /* 0xffffffff1a1a7810 */ /* 0x000fe20007ffe0ff */
[----:B------:R-:W-:Y:S01]  /*06a0*/  VIADD R2, R2, 0x1 ;  /* 0x0000000102027836 */ /* 0x000fe20000000000 */
[----:B------:R-:W-:Y:S02]  /*06b0*/  IADD3 R16, P1, PT, R16, 0x4, RZ ;  /* 0x0000000410107810 */ /* 0x000fe40007f3e0ff */
[----:B------:R-:W-:-:S03]  /*06c0*/  ISETP.NE.AND P0, PT, R26, RZ, PT ;  /* 0x000000ff1a00720c */ /* 0x000fc60003f05270 */
[----:B------:R-:W-:-:S10]  /*06d0*/  IMAD.X R17, RZ, RZ, R17, P1 ;  /* 0x000000ffff117224 */ /* 0x000fd400008e0611 */
[----:B------:R-:W-:Y:S05]  /*06e0*/  @P0 BRA `(.L_x_69) ;  /* 0xfffffffc00b40947 */ /* 0x000fea000383ffff */
.L_x_67:
[----:B------:R-:W-:Y:S05]  /*06f0*/  BSYNC.RECONVERGENT B6 ;  /* 0x0000000000067941 */ /* 0x000fea0003800200 */
.L_x_60:
[----:B------:R-:W-:Y:S01]  /*0700*/  MOV R0, 0x70 ;  /* 0x0000007000007802 */ /* 0x000fe20000000f00 */
[----:B------:R-:W1:Y:S01]  /*0710*/  LDCU.64 UR4, c[0x4][0x60] ;  /* 0x01000c00ff0477ac */ /* 0x000e620008000a00 */
[----:B------:R-:W-:Y:S02]  /*0720*/  CS2R R6, SRZ ;  /* 0x0000000000067805 */ /* 0x000fe4000001ff00 */
[----:B------:R2:W3:Y:S01]  /*0730*/  LDC.64 R2, c[0x4][R0] ;  /* 0x0100000000027b82 */ /* 0x0004e20000000a00 */
[----:B-1----:R-:W-:Y:S02]  /*0740*/  IMAD.U32 R4, RZ, RZ, UR4 ;  /* 0x00000004ff047e24 */ /* 0x002fe4000f8e00ff */
[----:B--2---:R-:W-:-:S07]  /*0750*/  IMAD.U32 R5, RZ, RZ, UR5 ;  /* 0x00000005ff057e24 */ /* 0x004fce000f8e00ff */
[----:B------:R-:W-:-:S07]  /*0760*/  LEPC R20, `(.L_x_70) ;  /* 0x000000001014794e */ /* 0x000fce0000000000 */
[----:B0--3--:R-:W-:Y:S05]  /*0770*/  CALL.ABS.NOINC R2 ;  /* 0x0000000002007343 */ /* 0x009fea0003c00000 */
.L_x_70:
[----:B------:R-:W-:Y:S05]  /*0780*/  EXIT ;  /* 0x000000000000794d */ /* 0x000fea0003800000 */
.L_x_71:
        /* <DEDUP_REMOVED lines=15> */
.L_x_79:


//--------------------- .nv.global.init           --------------------------
	.section	.nv.global.init,"aw",@progbits
.nv.global.init:
	.type		$str$1,@object
	.size		$str$1,($str - $str$1)
$str$1:
        /*0000*/ 	.byte	0x09, 0x09, 0x25, 0x64, 0x20, 0x2d, 0x3e, 0x20, 0x25, 0x64, 0x0a, 0x00
	.type		$str,@object
	.size		$str,(.L_12 - $str)
$str:
        /*000c*/ 	.byte	0x09, 0x09, 0x2d, 0x2d, 0x2d, 0x2d, 0x2d, 0x2d, 0x2d, 0x2d, 0x2d, 0x2d, 0x2d, 0x2d, 0x2d, 0x2d
        /*001c*/ 	.byte	0x2d, 0x2d, 0x2d, 0x0a, 0x00
.L_12:


//--------------------- .nv.shared.reserved.0     --------------------------
	.section	.nv.shared.reserved.0,"aw",@nobits
	.weak		__nv_reservedSMEM_offset_0_alias
	.size		__nv_reservedSMEM_offset_0_alias, 0, 64
	.other		__nv_reservedSMEM_offset_0_alias,@"STO_CUDA_RESERVED_SHARED STV_DEFAULT"
__nv_reservedSMEM_offset_0_alias:
	.zero		0
	.zero		64


//--------------------- .nv.global                --------------------------
	.section	.nv.global,"aw",@nobits
	.align	4
.nv.global:
	.type		g_mutex,@object
	.size		g_mutex,(_ZN37_INTERNAL_8cb3f789_7_main_cu_07b28d9b6thrust12placeholders2_9E - g_mutex)
g_mutex:
	.zero		4
	.type		_ZN37_INTERNAL_8cb3f789_7_main_cu_07b28d9b6thrust12placeholders2_9E,@object
	.size		_ZN37_INTERNAL_8cb3f789_7_main_cu_07b28d9b6thrust12placeholders2_9E,(_ZN37_INTERNAL_8cb3f789_7_main_cu_07b28d9b6thrust12placeholders2_1E - _ZN37_INTERNAL_8cb3f789_7_main_cu_07b28d9b6thrust12placeholders2_9E)
_ZN37_INTERNAL_8cb3f789_7_main_cu_07b28d9b6thrust12placeholders2_9E:
	.zero		1
	.type		_ZN37_INTERNAL_8cb3f789_7_main_cu_07b28d9b6thrust12placeholders2_1E,@object
	.size		_ZN37_INTERNAL_8cb3f789_7_main_cu_07b28d9b6thrust12placeholders2_1E,(_ZN37_INTERNAL_8cb3f789_7_main_cu_07b28d9b6thrust12placeholders2_5E - _ZN37_INTERNAL_8cb3f789_7_main_cu_07b28d9b6thrust12placeholders2_1E)
_ZN37_INTERNAL_8cb3f789_7_main_cu_07b28d9b6thrust12placeholders2_1E:
	.zero		1
	.type		_ZN37_INTERNAL_8cb3f789_7_main_cu_07b28d9b6thrust12placeholders2_5E,@object
	.size		_ZN37_INTERNAL_8cb3f789_7_main_cu_07b28d9b6thrust12placeholders2_5E,(_ZN37_INTERNAL_8cb3f789_7_main_cu_07b28d9b6thrust12placeholders2_7E - _ZN37_INTERNAL_8cb3f789_7_main_cu_07b28d9b6thrust12placeholders2_5E)
_ZN37_INTERNAL_8cb3f789_7_main_cu_07b28d9b6thrust12placeholders2_5E:
	.zero		1
	.type		_ZN37_INTERNAL_8cb3f789_7_main_cu_07b28d9b6thrust12placeholders2_7E,@object
	.size		_ZN37_INTERNAL_8cb3f789_7_main_cu_07b28d9b6thrust12placeholders2_7E,(_ZN37_INTERNAL_8cb3f789_7_main_cu_07b28d9b6thrust12placeholders2_3E - _ZN37_INTERNAL_8cb3f789_7_main_cu_07b28d9b6thrust12placeholders2_7E)
_ZN37_INTERNAL_8cb3f789_7_main_cu_07b28d9b6thrust12placeholders2_7E:
	.zero		1
	.type		_ZN37_INTERNAL_8cb3f789_7_main_cu_07b28d9b6thrust12placeholders2_3E,@object
	.size		_ZN37_INTERNAL_8cb3f789_7_main_cu_07b28d9b6thrust12placeholders2_3E,(_ZN37_INTERNAL_8cb3f789_7_main_cu_07b28d9b6thrust12placeholders3_10E - _ZN37_INTERNAL_8cb3f789_7_main_cu_07b28d9b6thrust12placeholders2_3E)
_ZN37_INTERNAL_8cb3f789_7_main_cu_07b28d9b6thrust12placeholders2_3E:
	.zero		1
	.type		_ZN37_INTERNAL_8cb3f789_7_main_cu_07b28d9b6thrust12placeholders3_10E,@object
	.size		_ZN37_INTERNAL_8cb3f789_7_main_cu_07b28d9b6thrust12placeholders3_10E,(_ZN37_INTERNAL_8cb3f789_7_main_cu_07b28d9b6thrust12placeholders2_2E - _ZN37_INTERNAL_8cb3f789_7_main_cu_07b28d9b6thrust12placeholders3_10E)
_ZN37_INTERNAL_8cb3f789_7_main_cu_07b28d9b6thrust12placeholders3_10E:
	.zero		1
	.type		_ZN37_INTERNAL_8cb3f789_7_main_cu_07b28d9b6thrust12placeholders2_2E,@object
	.size		_ZN37_INTERNAL_8cb3f789_7_main_cu_07b28d9b6thrust12placeholders2_2E,(_ZN37_INTERNAL_8cb3f789_7_main_cu_07b28d9b6thrust12placeholders2_6E - _ZN37_INTERNAL_8cb3f789_7_main_cu_07b28d9b6thrust12placeholders2_2E)
_ZN37_INTERNAL_8cb3f789_7_main_cu_07b28d9b6thrust12placeholders2_2E:
	.zero		1
	.type		_ZN37_INTERNAL_8cb3f789_7_main_cu_07b28d9b6thrust12placeholders2_6E,@object
	.size		_ZN37_INTERNAL_8cb3f789_7_main_cu_07b28d9b6thrust12placeholders2_6E,(_ZN37_INTERNAL_8cb3f789_7_main_cu_07b28d9b6thrust12placeholders2_8E - _ZN37_INTERNAL_8cb3f789_7_main_cu_07b28d9b6thrust12placeholders2_6E)
_ZN37_INTERNAL_8cb3f789_7_main_cu_07b28d9b6thrust12placeholders2_6E:
	.zero		1
	.type		_ZN37_INTERNAL_8cb3f789_7_main_cu_07b28d9b6thrust12placeholders2_8E,@object
	.size		_ZN37_INTERNAL_8cb3f789_7_main_cu_07b28d9b6thrust12placeholders2_8E,(_ZN37_INTERNAL_8cb3f789_7_main_cu_07b28d9b6thrust6system6detail10sequential3seqE - _ZN37_INTERNAL_8cb3f789_7_main_cu_07b28d9b6thrust12placeholders2_8E)
_ZN37_INTERNAL_8cb3f789_7_main_cu_07b28d9b6thrust12placeholders2_8E:
	.zero		1
	.type		_ZN37_INTERNAL_8cb3f789_7_main_cu_07b28d9b6thrust6system6detail10sequential3seqE,@object
	.size		_ZN37_INTERNAL_8cb3f789_7_main_cu_07b28d9b6thrust6system6detail10sequential3seqE,(_ZN37_INTERNAL_8cb3f789_7_main_cu_07b28d9b6thrust12placeholders2_4E - _ZN37_INTERNAL_8cb3f789_7_main_cu_07b28d9b6thrust6system6detail10sequential3seqE)
_ZN37_INTERNAL_8cb3f789_7_main_cu_07b28d9b6thrust6system6detail10sequential3seqE:
	.zero		1
	.type		_ZN37_INTERNAL_8cb3f789_7_main_cu_07b28d9b6thrust12placeholders2_4E,@object
	.size		_ZN37_INTERNAL_8cb3f789_7_main_cu_07b28d9b6thrust12placeholders2_4E,(.L_5 - _ZN37_INTERNAL_8cb3f789_7_main_cu_07b28d9b6thrust12placeholders2_4E)
_ZN37_INTERNAL_8cb3f789_7_main_cu_07b28d9b6thrust12placeholders2_4E:
	.zero		1
.L_5:


//--------------------- .nv.constant0._ZN3cub11EmptyKernelIvEEvv --------------------------
	.section	.nv.constant0._ZN3cub11EmptyKernelIvEEvv,"a",@progbits
	.sectionflags	@""
	.align	4
.nv.constant0._ZN3cub11EmptyKernelIvEEvv:
	.zero		896


//--------------------- .nv.constant0._Z15dfindcompmintwoiPj14ComponentSpaceS_S_S_Pb13GlobalBarrierS1_S_ --------------------------
	.section	.nv.constant0._Z15dfindcompmintwoiPj14ComponentSpaceS_S_S_Pb13GlobalBarrierS1_S_,"a",@progbits
	.sectionflags	@""
	.align	4
.nv.constant0._Z15dfindcompmintwoiPj14ComponentSpaceS_S_S_Pb13GlobalBarrierS1_S_:
	.zero		1000


//--------------------- .nv.constant0._Z15verify_min_elemiPiS_S_14ComponentSpacePjS1_PbS1_ --------------------------
	.section	.nv.constant0._Z15verify_min_elemiPiS_S_14ComponentSpacePjS1_PbS1_,"a",@progbits
	.sectionflags	@""
	.align	4
.nv.constant0._Z15verify_min_elemiPiS_S_14ComponentSpacePjS1_PbS1_:
	.zero		992


//--------------------- .nv.constant0._Z12dfindelemin2iPiS_S_14ComponentSpacePjS1_S1_S1_ --------------------------
	.section	.nv.constant0._Z12dfindelemin2iPiS_S_14ComponentSpacePjS1_S1_S1_,"a",@progbits
	.sectionflags	@""
	.align	4
.nv.constant0._Z12dfindelemin2iPiS_S_14ComponentSpacePjS1_S1_S1_:
	.zero		992


//--------------------- .nv.constant0._Z11dfindeleminiPiS_S_Pj14ComponentSpaceS0_S0_S0_ --------------------------
	.section	.nv.constant0._Z11dfindeleminiPiS_S_Pj14ComponentSpaceS0_S0_S0_,"a",@progbits
	.sectionflags	@""
	.align	4
.nv.constant0._Z11dfindeleminiPiS_S_Pj14ComponentSpaceS0_S0_S0_:
	.zero		992


//--------------------- .nv.constant0._Z5dinitiPjS_S_PbS_ --------------------------
	.section	.nv.constant0._Z5dinitiPjS_S_PbS_,"a",@progbits
	.sectionflags	@""
	.align	4
.nv.constant0._Z5dinitiPjS_S_PbS_:
	.zero		944


//--------------------- .nv.constant0._Z7dinitcsjPjS_ --------------------------
	.section	.nv.constant0._Z7dinitcsjPjS_,"a",@progbits
	.sectionflags	@""
	.align	4
.nv.constant0._Z7dinitcsjPjS_:
	.zero		920


//--------------------- .nv.constant0._Z8print1x114ComponentSpace --------------------------
	.section	.nv.constant0._Z8print1x114ComponentSpace,"a",@progbits
	.sectionflags	@""
	.align	4
.nv.constant0._Z8print1x114ComponentSpace:
	.zero		928


//--------------------- SYMBOLS --------------------------

	.type		.nv.reservedSmem.offset0,@object
	.size		.nv.reservedSmem.offset0,0x4
	.type		vprintf,@function
